	.target	sm_90a

	.elftype	@"ET_EXEC"


//--------------------- .note.nv.tkinfo           --------------------------
	.section	.note.nv.tkinfo,"",@"SHT_NOTE"
	.sectionflags	@"SHF_NOTE_NV_TKINFO"
	.tkinfo
        /*0018*/ 	.word	0x00000002
        /*0030*/ 	.string	""
        /*0030*/ 	.string	"ptxas"
        /*0030*/ 	.string	"Cuda compilation tools, release 13.0, V13.0.88"
        /*0030*/ 	.string	"Build cuda_13.0.r13.0/compiler.36424714_0"
        /*0030*/ 	.string	"-arch sm_90a -m 64 "



//--------------------- .note.nv.cuinfo           --------------------------
	.section	.note.nv.cuinfo,"",@"SHT_NOTE"
	.sectionflags	@"SHF_NOTE_NV_CUINFO"
        /*0018*/ 	.short	0x0002
        /*001a*/ 	.short	0x005a
        /*001c*/ 	.short	0x0082
	.zero		2


//--------------------- .nv.info                  --------------------------
	.section	.nv.info,"",@"SHT_CUDA_INFO"
	.align	4


	//----- nvinfo : EIATTR_REGCOUNT
	.align		4
        /*0000*/ 	.byte	0x04, 0x2f
        /*0002*/ 	.short	(.L_12 - .L_11)
	.align		4
.L_11:
        /*0004*/ 	.word	index@(_ZN7cutlass13device_kernelINS_4conv6kernel13ConvUniversalINS1_16ConvProblemShapeILNS1_8OperatorE2ELi2EEENS1_10collective14CollectiveConvINS1_46MainloopSm90TmaGmmaWarpSpecializedImplicitGemmILS5_2ELi28ELi2EN4cute5tupleIJNSA_1CILi1EEESD_SD_EEENS1_36KernelImplicitTmaWarpSpecializedSm90ELi1EEENSB_IJNSC_ILi64EEENSB_IJSH_EEENSB_IJNSC_ILi32EEEEEEEEENS_6half_tESM_NSA_8TiledMMAINSA_8MMA_AtomIJNSA_4SM904GMMA25MMA_64x64x16_F32F16F16_SSILNSQ_5MajorE1ELSS_1ELNSQ_7ScaleInE1ELST_1EEEEEENSA_6LayoutISE_NSB_IJNSC_ILi0EEESX_SX_EEEEENSB_IJNSA_10UnderscoreES10_S10_EEEEENS7_6detail26Sm90ImplicitGemmTileTraitsINSA_13SM90_TMA_LOADENSA_14ComposedLayoutINSA_7SwizzleILi3ELi4ELi3EEENSA_18smem_ptr_flag_bitsILi16EEENSW_INSB_IJNSB_IJSH_SD_EEENSB_IJNSC_ILi8EEENSC_ILi4EEEEEENSB_IJSD_NSC_ILi28EEEEEEEEENSB_IJNSB_IJSD_SX_EEENSB_IJSH_NSC_ILi512EEEEEENSB_IJSX_NSC_ILi2048EEEEEEEEEEEEEvEENS14_INSA_20SM90_TMA_LOAD_IM2COLES1P_vEEEENS_8epilogue10collective6detail29Sm90TmaWarpSpecializedAdapterINS1V_15DefaultEpilogueISM_NSB_IJlNSB_IJSD_llEEESX_EEES20_NS1U_6thread17LinearCombinationISM_Li1EffLNS21_9ScaleType4KindE0ELNS_15FloatRoundStyleE2ESM_EENS_4gemm15EpilogueDefaultEEEEEvvEEEEvNT_6ParamsE)
        /*0008*/ 	.word	0x00000044


	//----- nvinfo : EIATTR_FRAME_SIZE
	.align		4
.L_12:
        /*000c*/ 	.byte	0x04, 0x11
        /*000e*/ 	.short	(.L_14 - .L_13)
	.align		4
.L_13:
        /*0010*/ 	.word	index@(_ZN7cutlass13device_kernelINS_4conv6kernel13ConvUniversalINS1_16ConvProblemShapeILNS1_8OperatorE2ELi2EEENS1_10collective14CollectiveConvINS1_46MainloopSm90TmaGmmaWarpSpecializedImplicitGemmILS5_2ELi28ELi2EN4cute5tupleIJNSA_1CILi1EEESD_SD_EEENS1_36KernelImplicitTmaWarpSpecializedSm90ELi1EEENSB_IJNSC_ILi64EEENSB_IJSH_EEENSB_IJNSC_ILi32EEEEEEEEENS_6half_tESM_NSA_8TiledMMAINSA_8MMA_AtomIJNSA_4SM904GMMA25MMA_64x64x16_F32F16F16_SSILNSQ_5MajorE1ELSS_1ELNSQ_7ScaleInE1ELST_1EEEEEENSA_6LayoutISE_NSB_IJNSC_ILi0EEESX_SX_EEEEENSB_IJNSA_10UnderscoreES10_S10_EEEEENS7_6detail26Sm90ImplicitGemmTileTraitsINSA_13SM90_TMA_LOADENSA_14ComposedLayoutINSA_7SwizzleILi3ELi4ELi3EEENSA_18smem_ptr_flag_bitsILi16EEENSW_INSB_IJNSB_IJSH_SD_EEENSB_IJNSC_ILi8EEENSC_ILi4EEEEEENSB_IJSD_NSC_ILi28EEEEEEEEENSB_IJNSB_IJSD_SX_EEENSB_IJSH_NSC_ILi512EEEEEENSB_IJSX_NSC_ILi2048EEEEEEEEEEEEEvEENS14_INSA_20SM90_TMA_LOAD_IM2COLES1P_vEEEENS_8epilogue10collective6detail29Sm90TmaWarpSpecializedAdapterINS1V_15DefaultEpilogueISM_NSB_IJlNSB_IJSD_llEEESX_EEES20_NS1U_6thread17LinearCombinationISM_Li1EffLNS21_9ScaleType4KindE0ELNS_15FloatRoundStyleE2ESM_EENS_4gemm15EpilogueDefaultEEEEEvvEEEEvNT_6ParamsE)
        /*0014*/ 	.word	0x00000000


	//----- nvinfo : EIATTR_MIN_STACK_SIZE
	.align		4
.L_14:
        /*0018*/ 	.byte	0x04, 0x12
        /*001a*/ 	.short	(.L_16 - .L_15)
	.align		4
.L_15:
        /*001c*/ 	.word	index@(_ZN7cutlass13device_kernelINS_4conv6kernel13ConvUniversalINS1_16ConvProblemShapeILNS1_8OperatorE2ELi2EEENS1_10collective14CollectiveConvINS1_46MainloopSm90TmaGmmaWarpSpecializedImplicitGemmILS5_2ELi28ELi2EN4cute5tupleIJNSA_1CILi1EEESD_SD_EEENS1_36KernelImplicitTmaWarpSpecializedSm90ELi1EEENSB_IJNSC_ILi64EEENSB_IJSH_EEENSB_IJNSC_ILi32EEEEEEEEENS_6half_tESM_NSA_8TiledMMAINSA_8MMA_AtomIJNSA_4SM904GMMA25MMA_64x64x16_F32F16F16_SSILNSQ_5MajorE1ELSS_1ELNSQ_7ScaleInE1ELST_1EEEEEENSA_6LayoutISE_NSB_IJNSC_ILi0EEESX_SX_EEEEENSB_IJNSA_10UnderscoreES10_S10_EEEEENS7_6detail26Sm90ImplicitGemmTileTraitsINSA_13SM90_TMA_LOADENSA_14ComposedLayoutINSA_7SwizzleILi3ELi4ELi3EEENSA_18smem_ptr_flag_bitsILi16EEENSW_INSB_IJNSB_IJSH_SD_EEENSB_IJNSC_ILi8EEENSC_ILi4EEEEEENSB_IJSD_NSC_ILi28EEEEEEEEENSB_IJNSB_IJSD_SX_EEENSB_IJSH_NSC_ILi512EEEEEENSB_IJSX_NSC_ILi2048EEEEEEEEEEEEEvEENS14_INSA_20SM90_TMA_LOAD_IM2COLES1P_vEEEENS_8epilogue10collective6detail29Sm90TmaWarpSpecializedAdapterINS1V_15DefaultEpilogueISM_NSB_IJlNSB_IJSD_llEEESX_EEES20_NS1U_6thread17LinearCombinationISM_Li1EffLNS21_9ScaleType4KindE0ELNS_15FloatRoundStyleE2ESM_EENS_4gemm15EpilogueDefaultEEEEEvvEEEEvNT_6ParamsE)
        /*0020*/ 	.word	0x00000000
.L_16:


//--------------------- .nv.compat                --------------------------
	.section	.nv.compat,"",@"SHT_CUDA_COMPAT_INFO"
	.align	4
        /*0000*/ 	.byte	0x02, 0x09, 0x01, 0x00, 0x02, 0x02, 0x04, 0x00, 0x02, 0x05, 0x05, 0x00, 0x03, 0x07, 0x01, 0x01
        /*0010*/ 	.byte	0x02, 0x03, 0x01, 0x00, 0x02, 0x06, 0x01, 0x00, 0x04, 0x0b, 0x08, 0x00, 0x00, 0x00, 0x00, 0x00
        /*0020*/ 	.byte	0x00, 0x00, 0x00, 0x00


//--------------------- .nv.info._ZN7cutlass13device_kernelINS_4conv6kernel13ConvUniversalINS1_16ConvProblemShapeILNS1_8OperatorE2ELi2EEENS1_10collective14CollectiveConvINS1_46MainloopSm90TmaGmmaWarpSpecializedImplicitGemmILS5_2ELi28ELi2EN4cute5tupleIJNSA_1CILi1EEESD_SD_EEENS1_36KernelImplicitTmaWarpSpecializedSm90ELi1EEENSB_IJNSC_ILi64EEENSB_IJSH_EEENSB_IJNSC_ILi32EEEEEEEEENS_6half_tESM_NSA_8TiledMMAINSA_8MMA_AtomIJNSA_4SM904GMMA25MMA_64x64x16_F32F16F16_SSILNSQ_5MajorE1ELSS_1ELNSQ_7ScaleInE1ELST_1EEEEEENSA_6LayoutISE_NSB_IJNSC_ILi0EEESX_SX_EEEEENSB_IJNSA_10UnderscoreES10_S10_EEEEENS7_6detail26Sm90ImplicitGemmTileTraitsINSA_13SM90_TMA_LOADENSA_14ComposedLayoutINSA_7SwizzleILi3ELi4ELi3EEENSA_18smem_ptr_flag_bitsILi16EEENSW_INSB_IJNSB_IJSH_SD_EEENSB_IJNSC_ILi8EEENSC_ILi4EEEEEENSB_IJSD_NSC_ILi28EEEEEEEEENSB_IJNSB_IJSD_SX_EEENSB_IJSH_NSC_ILi512EEEEEENSB_IJSX_NSC_ILi2048EEEEEEEEEEEEEvEENS14_INSA_20SM90_TMA_LOAD_IM2COLES1P_vEEEENS_8epilogue10collective6detail29Sm90TmaWarpSpecializedAdapterINS1V_15DefaultEpilogueISM_NSB_IJlNSB_IJSD_llEEESX_EEES20_NS1U_6thread17LinearCombinationISM_Li1EffLNS21_9ScaleType4KindE0ELNS_15FloatRoundStyleE2ESM_EENS_4gemm15EpilogueDefaultEEEEEvvEEEEvNT_6ParamsE --------------------------
	.section	.nv.info._ZN7cutlass13device_kernelINS_4conv6kernel13ConvUniversalINS1_16ConvProblemShapeILNS1_8OperatorE2ELi2EEENS1_10collective14CollectiveConvINS1_46MainloopSm90TmaGmmaWarpSpecializedImplicitGemmILS5_2ELi28ELi2EN4cute5tupleIJNSA_1CILi1EEESD_SD_EEENS1_36KernelImplicitTmaWarpSpecializedSm90ELi1EEENSB_IJNSC_ILi64EEENSB_IJSH_EEENSB_IJNSC_ILi32EEEEEEEEENS_6half_tESM_NSA_8TiledMMAINSA_8MMA_AtomIJNSA_4SM904GMMA25MMA_64x64x16_F32F16F16_SSILNSQ_5MajorE1ELSS_1ELNSQ_7ScaleInE1ELST_1EEEEEENSA_6LayoutISE_NSB_IJNSC_ILi0EEESX_SX_EEEEENSB_IJNSA_10UnderscoreES10_S10_EEEEENS7_6detail26Sm90ImplicitGemmTileTraitsINSA_13SM90_TMA_LOADENSA_14ComposedLayoutINSA_7SwizzleILi3ELi4ELi3EEENSA_18smem_ptr_flag_bitsILi16EEENSW_INSB_IJNSB_IJSH_SD_EEENSB_IJNSC_ILi8EEENSC_ILi4EEEEEENSB_IJSD_NSC_ILi28EEEEEEEEENSB_IJNSB_IJSD_SX_EEENSB_IJSH_NSC_ILi512EEEEEENSB_IJSX_NSC_ILi2048EEEEEEEEEEEEEvEENS14_INSA_20SM90_TMA_LOAD_IM2COLES1P_vEEEENS_8epilogue10collective6detail29Sm90TmaWarpSpecializedAdapterINS1V_15DefaultEpilogueISM_NSB_IJlNSB_IJSD_llEEESX_EEES20_NS1U_6thread17LinearCombinationISM_Li1EffLNS21_9ScaleType4KindE0ELNS_15FloatRoundStyleE2ESM_EENS_4gemm15EpilogueDefaultEEEEEvvEEEEvNT_6ParamsE,"",@"SHT_CUDA_INFO"
	.sectionflags	@""
	.align	4


	//----- nvinfo : EIATTR_CUDA_API_VERSION
	.align		4
        /*0000*/ 	.byte	0x04, 0x37
        /*0002*/ 	.short	(.L_18 - .L_17)
.L_17:
        /*0004*/ 	.word	0x00000082


	//----- nvinfo : EIATTR_KPARAM_INFO
	.align		4
.L_18:
        /*0008*/ 	.byte	0x04, 0x17
        /*000a*/ 	.short	(.L_20 - .L_19)
.L_19:
        /*000c*/ 	.word	0x00000000
        /*0010*/ 	.short	0x0000
        /*0012*/ 	.short	0x0070
        /*0014*/ 	.byte	0x00, 0xf0, 0x01, 0x0e


	//----- nvinfo : EIATTR_SPARSE_MMA_MASK
	.align		4
.L_20:
        /*0018*/ 	.byte	0x03, 0x50
        /*001a*/ 	.short	0x0000


	//----- nvinfo : EIATTR_MAXREG_COUNT
	.align		4
        /*001c*/ 	.byte	0x03, 0x1b
        /*001e*/ 	.short	0x00ff


	//----- nvinfo : EIATTR_NUM_BARRIERS
	.align		4
        /*0020*/ 	.byte	0x02, 0x4c
        /*0022*/ 	.byte	0x01
	.zero		1


	//----- nvinfo : EIATTR_MERCURY_ISA_VERSION
	.align		4
        /*0024*/ 	.byte	0x03, 0x5f
        /*0026*/ 	.short	0x0101


	//----- nvinfo : EIATTR_COOP_GROUP_MASK_REGIDS
	.align		4
        /*0028*/ 	.byte	0x04, 0x29
        /*002a*/ 	.short	(.L_22 - .L_21)


	//   ....[0]....
.L_21:
        /*002c*/ 	.word	0xffffffff


	//   ....[1]....
        /*0030*/ 	.word	0xffffffff


	//   ....[2]....
        /*0034*/ 	.word	0xffffffff


	//----- nvinfo : EIATTR_COOP_GROUP_INSTR_OFFSETS
	.align		4
.L_22:
        /*0038*/ 	.byte	0x04, 0x28
        /*003a*/ 	.short	(.L_24 - .L_23)


	//   ....[0]....
.L_23:
        /*003c*/ 	.word	0x00000060


	//   ....[1]....
        /*0040*/ 	.word	0x00000070


	//   ....[2]....
        /*0044*/ 	.word	0x00000130


	//----- nvinfo : EIATTR_MBARRIER_INSTR_OFFSETS
	.align		4
.L_24:
        /*0048*/ 	.byte	0x04, 0x39
        /*004a*/ 	.short	(.L_26 - .L_25)


	//   ....[0]....
.L_25:
        /*004c*/ 	.word	0x00000270
        /*0050*/ 	.word	0x000000ff
        /*0054*/ 	.word	0x00038000
        /*0058*/ 	.short	0x0100
        /*005a*/ 	.byte	0x08
	.zero		1


	//   ....[1]....
        /*005c*/ 	.word	0x00000280
        /*0060*/ 	.word	0x000000ff
        /*0064*/ 	.word	0x000380e0
        /*0068*/ 	.short	0x0100
        /*006a*/ 	.byte	0x08
	.zero		1


	//   ....[2]....
        /*006c*/ 	.word	0x00000290
        /*0070*/ 	.word	0x000000ff
        /*0074*/ 	.word	0x00038008
        /*0078*/ 	.short	0x0100
        /*007a*/ 	.byte	0x08
	.zero		1


	//   ....[3]....
        /*007c*/ 	.word	0x000002a0
        /*0080*/ 	.word	0x000000ff
        /*0084*/ 	.word	0x000380e8
        /*0088*/ 	.short	0x0100
        /*008a*/ 	.byte	0x08
	.zero		1


	//   ....[4]....
        /*008c*/ 	.word	0x000002b0
        /*0090*/ 	.word	0x000000ff
        /*0094*/ 	.word	0x00038010
        /*0098*/ 	.short	0x0100
        /*009a*/ 	.byte	0x08
	.zero		1


	//   ....[5]....
        /*009c*/ 	.word	0x000002c0
        /*00a0*/ 	.word	0x000000ff
        /*00a4*/ 	.word	0x000380f0
        /*00a8*/ 	.short	0x0100
        /*00aa*/ 	.byte	0x08
	.zero		1


	//   ....[6]....
        /*00ac*/ 	.word	0x000002d0
        /*00b0*/ 	.word	0x000000ff
        /*00b4*/ 	.word	0x00038018
        /*00b8*/ 	.short	0x0100
        /*00ba*/ 	.byte	0x08
	.zero		1


	//   ....[7]....
        /*00bc*/ 	.word	0x000002e0
        /*00c0*/ 	.word	0x000000ff
        /*00c4*/ 	.word	0x000380f8
        /*00c8*/ 	.short	0x0100
        /*00ca*/ 	.byte	0x08
	.zero		1


	//   ....[8]....
        /*00cc*/ 	.word	0x000002f0
        /*00d0*/ 	.word	0x000000ff
        /*00d4*/ 	.word	0x00038020
        /*00d8*/ 	.short	0x0100
        /*00da*/ 	.byte	0x08
	.zero		1


	//   ....[9]....
        /*00dc*/ 	.word	0x00000300
        /*00e0*/ 	.word	0x000000ff
        /*00e4*/ 	.word	0x00038100
        /*00e8*/ 	.short	0x0100
        /*00ea*/ 	.byte	0x08
	.zero		1


	//   ....[10]....
        /*00ec*/ 	.word	0x00000310
        /*00f0*/ 	.word	0x000000ff
        /*00f4*/ 	.word	0x00038028
        /*00f8*/ 	.short	0x0100
        /*00fa*/ 	.byte	0x08
	.zero		1


	//   ....[11]....
        /*00fc*/ 	.word	0x00000320
        /*0100*/ 	.word	0x000000ff
        /*0104*/ 	.word	0x00038108
        /*0108*/ 	.short	0x0100
        /*010a*/ 	.byte	0x08
	.zero		1


	//   ....[12]....
        /*010c*/ 	.word	0x00000330
        /*0110*/ 	.word	0x000000ff
        /*0114*/ 	.word	0x00038030
        /*0118*/ 	.short	0x0100
        /*011a*/ 	.byte	0x08
	.zero		1


	//   ....[13]....
        /*011c*/ 	.word	0x00000340
        /*0120*/ 	.word	0x000000ff
        /*0124*/ 	.word	0x00038110
        /*0128*/ 	.short	0x0100
        /*012a*/ 	.byte	0x08
	.zero		1


	//   ....[14]....
        /*012c*/ 	.word	0x00000350
        /*0130*/ 	.word	0x000000ff
        /*0134*/ 	.word	0x00038038
        /*0138*/ 	.short	0x0100
        /*013a*/ 	.byte	0x08
	.zero		1


	//   ....[15]....
        /*013c*/ 	.word	0x00000360
        /*0140*/ 	.word	0x000000ff
        /*0144*/ 	.word	0x00038118
        /*0148*/ 	.short	0x0100
        /*014a*/ 	.byte	0x08
	.zero		1


	//   ....[16]....
        /*014c*/ 	.word	0x00000370
        /*0150*/ 	.word	0x000000ff
        /*0154*/ 	.word	0x00038040
        /*0158*/ 	.short	0x0100
        /*015a*/ 	.byte	0x08
	.zero		1


	//   ....[17]....
        /*015c*/ 	.word	0x00000380
        /*0160*/ 	.word	0x000000ff
        /*0164*/ 	.word	0x00038120
        /*0168*/ 	.short	0x0100
        /*016a*/ 	.byte	0x08
	.zero		1


	//   ....[18]....
        /*016c*/ 	.word	0x00000390
        /*0170*/ 	.word	0x000000ff
        /*0174*/ 	.word	0x00038048
        /*0178*/ 	.short	0x0100
        /*017a*/ 	.byte	0x08
	.zero		1


	//   ....[19]....
        /*017c*/ 	.word	0x000003a0
        /*0180*/ 	.word	0x000000ff
        /*0184*/ 	.word	0x00038128
        /*0188*/ 	.short	0x0100
        /*018a*/ 	.byte	0x08
	.zero		1


	//   ....[20]....
        /*018c*/ 	.word	0x000003b0
        /*0190*/ 	.word	0x000000ff
        /*0194*/ 	.word	0x00038050
        /*0198*/ 	.short	0x0100
        /*019a*/ 	.byte	0x08
	.zero		1


	//   ....[21]....
        /*019c*/ 	.word	0x000003c0
        /*01a0*/ 	.word	0x000000ff
        /*01a4*/ 	.word	0x00038130
        /*01a8*/ 	.short	0x0100
        /*01aa*/ 	.byte	0x08
	.zero		1


	//   ....[22]....
        /*01ac*/ 	.word	0x000003d0
        /*01b0*/ 	.word	0x000000ff
        /*01b4*/ 	.word	0x00038058
        /*01b8*/ 	.short	0x0100
        /*01ba*/ 	.byte	0x08
	.zero		1


	//   ....[23]....
        /*01bc*/ 	.word	0x000003e0
        /*01c0*/ 	.word	0x000000ff
        /*01c4*/ 	.word	0x00038138
        /*01c8*/ 	.short	0x0100
        /*01ca*/ 	.byte	0x08
	.zero		1


	//   ....[24]....
        /*01cc*/ 	.word	0x000003f0
        /*01d0*/ 	.word	0x000000ff
        /*01d4*/ 	.word	0x00038060
        /*01d8*/ 	.short	0x0100
        /*01da*/ 	.byte	0x08
	.zero		1


	//   ....[25]....
        /*01dc*/ 	.word	0x00000400
        /*01e0*/ 	.word	0x000000ff
        /*01e4*/ 	.word	0x00038140
        /*01e8*/ 	.short	0x0100
        /*01ea*/ 	.byte	0x08
	.zero		1


	//   ....[26]....
        /*01ec*/ 	.word	0x00000410
        /*01f0*/ 	.word	0x000000ff
        /*01f4*/ 	.word	0x00038068
        /*01f8*/ 	.short	0x0100
        /*01fa*/ 	.byte	0x08
	.zero		1


	//   ....[27]....
        /*01fc*/ 	.word	0x00000420
        /*0200*/ 	.word	0x000000ff
        /*0204*/ 	.word	0x00038148
        /*0208*/ 	.short	0x0100
        /*020a*/ 	.byte	0x08
	.zero		1


	//   ....[28]....
        /*020c*/ 	.word	0x00000430
        /*0210*/ 	.word	0x000000ff
        /*0214*/ 	.word	0x00038070
        /*0218*/ 	.short	0x0100
        /*021a*/ 	.byte	0x08
	.zero		1


	//   ....[29]....
        /*021c*/ 	.word	0x00000440
        /*0220*/ 	.word	0x000000ff
        /*0224*/ 	.word	0x00038150
        /*0228*/ 	.short	0x0100
        /*022a*/ 	.byte	0x08
	.zero		1


	//   ....[30]....
        /*022c*/ 	.word	0x00000450
        /*0230*/ 	.word	0x000000ff
        /*0234*/ 	.word	0x00038078
        /*0238*/ 	.short	0x0100
        /*023a*/ 	.byte	0x08
	.zero		1


	//   ....[31]....
        /*023c*/ 	.word	0x00000460
        /*0240*/ 	.word	0x000000ff
        /*0244*/ 	.word	0x00038158
        /*0248*/ 	.short	0x0100
        /*024a*/ 	.byte	0x08
	.zero		1


	//   ....[32]....
        /*024c*/ 	.word	0x00000470
        /*0250*/ 	.word	0x000000ff
        /*0254*/ 	.word	0x00038080
        /*0258*/ 	.short	0x0100
        /*025a*/ 	.byte	0x08
	.zero		1


	//   ....[33]....
        /*025c*/ 	.word	0x00000480
        /*0260*/ 	.word	0x000000ff
        /*0264*/ 	.word	0x00038160
        /*0268*/ 	.short	0x0100
        /*026a*/ 	.byte	0x08
	.zero		1


	//   ....[34]....
        /*026c*/ 	.word	0x00000490
        /*0270*/ 	.word	0x000000ff
        /*0274*/ 	.word	0x00038088
        /*0278*/ 	.short	0x0100
        /*027a*/ 	.byte	0x08
	.zero		1


	//   ....[35]....
        /*027c*/ 	.word	0x000004a0
        /*0280*/ 	.word	0x000000ff
        /*0284*/ 	.word	0x00038168
        /*0288*/ 	.short	0x0100
        /*028a*/ 	.byte	0x08
	.zero		1


	//   ....[36]....
        /*028c*/ 	.word	0x000004b0
        /*0290*/ 	.word	0x000000ff
        /*0294*/ 	.word	0x00038090
        /*0298*/ 	.short	0x0100
        /*029a*/ 	.byte	0x08
	.zero		1


	//   ....[37]....
        /*029c*/ 	.word	0x000004c0
        /*02a0*/ 	.word	0x000000ff
        /*02a4*/ 	.word	0x00038170
        /*02a8*/ 	.short	0x0100
        /*02aa*/ 	.byte	0x08
	.zero		1


	//   ....[38]....
        /*02ac*/ 	.word	0x000004d0
        /*02b0*/ 	.word	0x000000ff
        /*02b4*/ 	.word	0x00038098
        /*02b8*/ 	.short	0x0100
        /*02ba*/ 	.byte	0x08
	.zero		1


	//   ....[39]....
        /*02bc*/ 	.word	0x000004e0
        /*02c0*/ 	.word	0x000000ff
        /*02c4*/ 	.word	0x00038178
        /*02c8*/ 	.short	0x0100
        /*02ca*/ 	.byte	0x08
	.zero		1


	//   ....[40]....
        /*02cc*/ 	.word	0x000004f0
        /*02d0*/ 	.word	0x000000ff
        /*02d4*/ 	.word	0x000380a0
        /*02d8*/ 	.short	0x0100
        /*02da*/ 	.byte	0x08
	.zero		1


	//   ....[41]....
        /*02dc*/ 	.word	0x00000500
        /*02e0*/ 	.word	0x000000ff
        /*02e4*/ 	.word	0x00038180
        /*02e8*/ 	.short	0x0100
        /*02ea*/ 	.byte	0x08
	.zero		1


	//   ....[42]....
        /*02ec*/ 	.word	0x00000510
        /*02f0*/ 	.word	0x000000ff
        /*02f4*/ 	.word	0x000380a8
        /*02f8*/ 	.short	0x0100
        /*02fa*/ 	.byte	0x08
	.zero		1


	//   ....[43]....
        /*02fc*/ 	.word	0x00000520
        /*0300*/ 	.word	0x000000ff
        /*0304*/ 	.word	0x00038188
        /*0308*/ 	.short	0x0100
        /*030a*/ 	.byte	0x08
	.zero		1


	//   ....[44]....
        /*030c*/ 	.word	0x00000530
        /*0310*/ 	.word	0x000000ff
        /*0314*/ 	.word	0x000380b0
        /*0318*/ 	.short	0x0100
        /*031a*/ 	.byte	0x08
	.zero		1


	//   ....[45]....
        /*031c*/ 	.word	0x00000540
        /*0320*/ 	.word	0x000000ff
        /*0324*/ 	.word	0x00038190
        /*0328*/ 	.short	0x0100
        /*032a*/ 	.byte	0x08
	.zero		1


	//   ....[46]....
        /*032c*/ 	.word	0x00000550
        /*0330*/ 	.word	0x000000ff
        /*0334*/ 	.word	0x000380b8
        /*0338*/ 	.short	0x0100
        /*033a*/ 	.byte	0x08
	.zero		1


	//   ....[47]....
        /*033c*/ 	.word	0x00000560
        /*0340*/ 	.word	0x000000ff
        /*0344*/ 	.word	0x00038198
        /*0348*/ 	.short	0x0100
        /*034a*/ 	.byte	0x08
	.zero		1


	//   ....[48]....
        /*034c*/ 	.word	0x00000570
        /*0350*/ 	.word	0x000000ff
        /*0354*/ 	.word	0x000380c0
        /*0358*/ 	.short	0x0100
        /*035a*/ 	.byte	0x08
	.zero		1


	//   ....[49]....
        /*035c*/ 	.word	0x00000580
        /*0360*/ 	.word	0x000000ff
        /*0364*/ 	.word	0x000381a0
        /*0368*/ 	.short	0x0100
        /*036a*/ 	.byte	0x08
	.zero		1


	//   ....[50]....
        /*036c*/ 	.word	0x00000590
        /*0370*/ 	.word	0x000000ff
        /*0374*/ 	.word	0x000380c8
        /*0378*/ 	.short	0x0100
        /*037a*/ 	.byte	0x08
	.zero		1


	//   ....[51]....
        /*037c*/ 	.word	0x000005a0
        /*0380*/ 	.word	0x000000ff
        /*0384*/ 	.word	0x000381a8
        /*0388*/ 	.short	0x0100
        /*038a*/ 	.byte	0x08
	.zero		1


	//   ....[52]....
        /*038c*/ 	.word	0x000005b0
        /*0390*/ 	.word	0x000000ff
        /*0394*/ 	.word	0x000380d0
        /*0398*/ 	.short	0x0100
        /*039a*/ 	.byte	0x08
	.zero		1


	//   ....[53]....
        /*039c*/ 	.word	0x000005c0
        /*03a0*/ 	.word	0x000000ff
        /*03a4*/ 	.word	0x000381b0
        /*03a8*/ 	.short	0x0100
        /*03aa*/ 	.byte	0x08
	.zero		1


	//   ....[54]....
        /*03ac*/ 	.word	0x000005d0
        /*03b0*/ 	.word	0x000000ff
        /*03b4*/ 	.word	0x000380d8
        /*03b8*/ 	.short	0x0100
        /*03ba*/ 	.byte	0x08
	.zero		1


	//   ....[55]....
        /*03bc*/ 	.word	0x000005e0
        /*03c0*/ 	.word	0x000000ff
        /*03c4*/ 	.word	0x000381b8
        /*03c8*/ 	.short	0x0100
        /*03ca*/ 	.byte	0x08
	.zero		1


	//   ....[56]....
        /*03cc*/ 	.word	0x00000f30
        /*03d0*/ 	.word	0x00000008
        /*03d4*/ 	.word	0x00038000
        /*03d8*/ 	.short	0x010a
        /*03da*/ 	.byte	0x3f
	.zero		1


	//   ....[57]....
        /*03dc*/ 	.word	0x000011f0
        /*03e0*/ 	.word	0x00000009
        /*03e4*/ 	.word	0x00038000
        /*03e8*/ 	.short	0x010a
        /*03ea*/ 	.byte	0x3f
	.zero		1


	//   ....[58]....
        /*03ec*/ 	.word	0x00001350
        /*03f0*/ 	.word	0x000000ff
        /*03f4*/ 	.word	0x00000000
        /*03f8*/ 	.short	0x0101
        /*03fa*/ 	.byte	0x06
	.zero		1


	//   ....[59]....
        /*03fc*/ 	.word	0x00001560
        /*0400*/ 	.word	0x00000008
        /*0404*/ 	.word	0x00000000
        /*0408*/ 	.short	0x0101
        /*040a*/ 	.byte	0x3f
	.zero		1


	//   ....[60]....
        /*040c*/ 	.word	0x00003de0
        /*0410*/ 	.word	0x00000005
        /*0414*/ 	.word	0x000380e0
        /*0418*/ 	.short	0x010a
        /*041a*/ 	.byte	0x3f
	.zero		1


	//   ....[61]....
        /*041c*/ 	.word	0x00004360
        /*0420*/ 	.word	0x00000002
        /*0424*/ 	.word	0x00000000
        /*0428*/ 	.short	0x010a
        /*042a*/ 	.byte	0x3f
	.zero		1


	//   ....[62]....
        /*042c*/ 	.word	0x00004410
        /*0430*/ 	.word	0x00000002
        /*0434*/ 	.word	0x00000000
        /*0438*/ 	.short	0x010a
        /*043a*/ 	.byte	0x3f
	.zero		1


	//   ....[63]....
        /*043c*/ 	.word	0x000044c0
        /*0440*/ 	.word	0x00000002
        /*0444*/ 	.word	0x00000000
        /*0448*/ 	.short	0x010a
        /*044a*/ 	.byte	0x3f
	.zero		1


	//   ....[64]....
        /*044c*/ 	.word	0x00004570
        /*0450*/ 	.word	0x00000002
        /*0454*/ 	.word	0x00000000
        /*0458*/ 	.short	0x010a
        /*045a*/ 	.byte	0x3f
	.zero		1


	//   ....[65]....
        /*045c*/ 	.word	0x00004620
        /*0460*/ 	.word	0x00000002
        /*0464*/ 	.word	0x00000000
        /*0468*/ 	.short	0x010a
        /*046a*/ 	.byte	0x3f
	.zero		1


	//   ....[66]....
        /*046c*/ 	.word	0x000046d0
        /*0470*/ 	.word	0x00000002
        /*0474*/ 	.word	0x00000000
        /*0478*/ 	.short	0x010a
        /*047a*/ 	.byte	0x3f
	.zero		1


	//   ....[67]....
        /*047c*/ 	.word	0x00004780
        /*0480*/ 	.word	0x00000002
        /*0484*/ 	.word	0x00000000
        /*0488*/ 	.short	0x010a
        /*048a*/ 	.byte	0x3f
	.zero		1


	//   ....[68]....
        /*048c*/ 	.word	0x00004830
        /*0490*/ 	.word	0x00000002
        /*0494*/ 	.word	0x00000000
        /*0498*/ 	.short	0x010a
        /*049a*/ 	.byte	0x3f
	.zero		1


	//   ....[69]....
        /*049c*/ 	.word	0x000048e0
        /*04a0*/ 	.word	0x00000002
        /*04a4*/ 	.word	0x00000000
        /*04a8*/ 	.short	0x010a
        /*04aa*/ 	.byte	0x3f
	.zero		1


	//   ....[70]....
        /*04ac*/ 	.word	0x00004990
        /*04b0*/ 	.word	0x00000002
        /*04b4*/ 	.word	0x00000000
        /*04b8*/ 	.short	0x010a
        /*04ba*/ 	.byte	0x3f
	.zero		1


	//   ....[71]....
        /*04bc*/ 	.word	0x00004a40
        /*04c0*/ 	.word	0x00000002
        /*04c4*/ 	.word	0x00000000
        /*04c8*/ 	.short	0x010a
        /*04ca*/ 	.byte	0x3f
	.zero		1


	//   ....[72]....
        /*04cc*/ 	.word	0x00004af0
        /*04d0*/ 	.word	0x00000002
        /*04d4*/ 	.word	0x00000000
        /*04d8*/ 	.short	0x010a
        /*04da*/ 	.byte	0x3f
	.zero		1


	//   ....[73]....
        /*04dc*/ 	.word	0x00004ba0
        /*04e0*/ 	.word	0x00000002
        /*04e4*/ 	.word	0x00000000
        /*04e8*/ 	.short	0x010a
        /*04ea*/ 	.byte	0x3f
	.zero		1


	//   ....[74]....
        /*04ec*/ 	.word	0x00004c50
        /*04f0*/ 	.word	0x00000002
        /*04f4*/ 	.word	0x00000000
        /*04f8*/ 	.short	0x010a
        /*04fa*/ 	.byte	0x3f
	.zero		1


	//   ....[75]....
        /*04fc*/ 	.word	0x00004d00
        /*0500*/ 	.word	0x00000002
        /*0504*/ 	.word	0x00000000
        /*0508*/ 	.short	0x010a
        /*050a*/ 	.byte	0x3f
	.zero		1


	//   ....[76]....
        /*050c*/ 	.word	0x00004db0
        /*0510*/ 	.word	0x00000002
        /*0514*/ 	.word	0x00000000
        /*0518*/ 	.short	0x010a
        /*051a*/ 	.byte	0x3f
	.zero		1


	//   ....[77]....
        /*051c*/ 	.word	0x00004e60
        /*0520*/ 	.word	0x00000002
        /*0524*/ 	.word	0x00000000
        /*0528*/ 	.short	0x010a
        /*052a*/ 	.byte	0x3f
	.zero		1


	//   ....[78]....
        /*052c*/ 	.word	0x00004f10
        /*0530*/ 	.word	0x00000002
        /*0534*/ 	.word	0x00000000
        /*0538*/ 	.short	0x010a
        /*053a*/ 	.byte	0x3f
	.zero		1


	//   ....[79]....
        /*053c*/ 	.word	0x00004fc0
        /*0540*/ 	.word	0x00000002
        /*0544*/ 	.word	0x00000000
        /*0548*/ 	.short	0x010a
        /*054a*/ 	.byte	0x3f
	.zero		1


	//   ....[80]....
        /*054c*/ 	.word	0x00005070
        /*0550*/ 	.word	0x00000002
        /*0554*/ 	.word	0x00000000
        /*0558*/ 	.short	0x010a
        /*055a*/ 	.byte	0x3f
	.zero		1


	//   ....[81]....
        /*055c*/ 	.word	0x00005120
        /*0560*/ 	.word	0x00000002
        /*0564*/ 	.word	0x00000000
        /*0568*/ 	.short	0x010a
        /*056a*/ 	.byte	0x3f
	.zero		1


	//   ....[82]....
        /*056c*/ 	.word	0x000051d0
        /*0570*/ 	.word	0x00000002
        /*0574*/ 	.word	0x00000000
        /*0578*/ 	.short	0x010a
        /*057a*/ 	.byte	0x3f
	.zero		1


	//   ....[83]....
        /*057c*/ 	.word	0x00005280
        /*0580*/ 	.word	0x00000002
        /*0584*/ 	.word	0x00000000
        /*0588*/ 	.short	0x010a
        /*058a*/ 	.byte	0x3f
	.zero		1


	//   ....[84]....
        /*058c*/ 	.word	0x00005330
        /*0590*/ 	.word	0x00000002
        /*0594*/ 	.word	0x00000000
        /*0598*/ 	.short	0x010a
        /*059a*/ 	.byte	0x3f
	.zero		1


	//   ....[85]....
        /*059c*/ 	.word	0x000053e0
        /*05a0*/ 	.word	0x00000002
        /*05a4*/ 	.word	0x00000000
        /*05a8*/ 	.short	0x010a
        /*05aa*/ 	.byte	0x3f
	.zero		1


	//   ....[86]....
        /*05ac*/ 	.word	0x00005490
        /*05b0*/ 	.word	0x00000002
        /*05b4*/ 	.word	0x00000000
        /*05b8*/ 	.short	0x010a
        /*05ba*/ 	.byte	0x3f
	.zero		1


	//   ....[87]....
        /*05bc*/ 	.word	0x00005540
        /*05c0*/ 	.word	0x00000002
        /*05c4*/ 	.word	0x00000000
        /*05c8*/ 	.short	0x010a
        /*05ca*/ 	.byte	0x3f
	.zero		1


	//   ....[88]....
        /*05cc*/ 	.word	0x000055f0
        /*05d0*/ 	.word	0x00000003
        /*05d4*/ 	.word	0x00000000
        /*05d8*/ 	.short	0x010a
        /*05da*/ 	.byte	0x3f
	.zero		1


	//----- nvinfo : EIATTR_NUM_MBARRIERS
	.align		4
.L_26:
        /*05dc*/ 	.byte	0x03, 0x38
        /*05de*/ 	.short	0x0038


	//----- nvinfo : EIATTR_EXIT_INSTR_OFFSETS
	.align		4
        /*05e0*/ 	.byte	0x04, 0x1c
        /*05e2*/ 	.short	(.L_28 - .L_27)


	//   ....[0]....
.L_27:
        /*05e4*/ 	.word	0x00000d60


	//   ....[1]....
        /*05e8*/ 	.word	0x00001790


	//   ....[2]....
        /*05ec*/ 	.word	0x000018a0


	//   ....[3]....
        /*05f0*/ 	.word	0x000031c0


	//   ....[4]....
        /*05f4*/ 	.word	0x000031f0


	//   ....[5]....
        /*05f8*/ 	.word	0x00003bc0


	//   ....[6]....
        /*05fc*/ 	.word	0x00003bf0


	//   ....[7]....
        /*0600*/ 	.word	0x00003c10


	//   ....[8]....
        /*0604*/ 	.word	0x00004250


	//   ....[9]....
        /*0608*/ 	.word	0x00005620


	//----- nvinfo : EIATTR_MAX_THREADS
	.align		4
.L_28:
        /*060c*/ 	.byte	0x04, 0x05
        /*060e*/ 	.short	(.L_30 - .L_29)
.L_29:
        /*0610*/ 	.word	0x00000100
        /*0614*/ 	.word	0x00000001
        /*0618*/ 	.word	0x00000001


	//----- nvinfo : EIATTR_CRS_STACK_SIZE
	.align		4
.L_30:
        /*061c*/ 	.byte	0x04, 0x1e
        /*061e*/ 	.short	(.L_32 - .L_31)
.L_31:
        /*0620*/ 	.word	0x00000000


	//----- nvinfo : EIATTR_CBANK_PARAM_SIZE
	.align		4
.L_32:
        /*0624*/ 	.byte	0x03, 0x19
        /*0626*/ 	.short	0x03f0


	//----- nvinfo : EIATTR_PARAM_CBANK
	.align		4
        /*0628*/ 	.byte	0x04, 0x0a
        /*062a*/ 	.short	(.L_34 - .L_33)
	.align		4
.L_33:
        /*062c*/ 	.word	index@(.nv.constant0._ZN7cutlass13device_kernelINS_4conv6kernel13ConvUniversalINS1_16ConvProblemShapeILNS1_8OperatorE2ELi2EEENS1_10collective14CollectiveConvINS1_46MainloopSm90TmaGmmaWarpSpecializedImplicitGemmILS5_2ELi28ELi2EN4cute5tupleIJNSA_1CILi1EEESD_SD_EEENS1_36KernelImplicitTmaWarpSpecializedSm90ELi1EEENSB_IJNSC_ILi64EEENSB_IJSH_EEENSB_IJNSC_ILi32EEEEEEEEENS_6half_tESM_NSA_8TiledMMAINSA_8MMA_AtomIJNSA_4SM904GMMA25MMA_64x64x16_F32F16F16_SSILNSQ_5MajorE1ELSS_1ELNSQ_7ScaleInE1ELST_1EEEEEENSA_6LayoutISE_NSB_IJNSC_ILi0EEESX_SX_EEEEENSB_IJNSA_10UnderscoreES10_S10_EEEEENS7_6detail26Sm90ImplicitGemmTileTraitsINSA_13SM90_TMA_LOADENSA_14ComposedLayoutINSA_7SwizzleILi3ELi4ELi3EEENSA_18smem_ptr_flag_bitsILi16EEENSW_INSB_IJNSB_IJSH_SD_EEENSB_IJNSC_ILi8EEENSC_ILi4EEEEEENSB_IJSD_NSC_ILi28EEEEEEEEENSB_IJNSB_IJSD_SX_EEENSB_IJSH_NSC_ILi512EEEEEENSB_IJSX_NSC_ILi2048EEEEEEEEEEEEEvEENS14_INSA_20SM90_TMA_LOAD_IM2COLES1P_vEEEENS_8epilogue10collective6detail29Sm90TmaWarpSpecializedAdapterINS1V_15DefaultEpilogueISM_NSB_IJlNSB_IJSD_llEEESX_EEES20_NS1U_6thread17LinearCombinationISM_Li1EffLNS21_9ScaleType4KindE0ELNS_15FloatRoundStyleE2ESM_EENS_4gemm15EpilogueDefaultEEEEEvvEEEEvNT_6ParamsE)
        /*0630*/ 	.short	0x0210
        /*0632*/ 	.short	0x03f0


	//----- nvinfo : EIATTR_SW_WAR
	.align		4
.L_34:
        /*0634*/ 	.byte	0x04, 0x36
        /*0636*/ 	.short	(.L_36 - .L_35)
.L_35:
        /*0638*/ 	.word	0x00000008
.L_36:


//--------------------- .nv.callgraph             --------------------------
	.section	.nv.callgraph,"",@"SHT_CUDA_CALLGRAPH"
	.align	4
	.sectionentsize	8
	.align		4
        /*0000*/ 	.word	0x00000000
	.align		4
        /*0004*/ 	.word	0xffffffff
	.align		4
        /*0008*/ 	.word	0x00000000
	.align		4
        /*000c*/ 	.word	0xfffffffe
	.align		4
        /*0010*/ 	.word	0x00000000
	.align		4
        /*0014*/ 	.word	0xfffffffd
	.align		4
        /*0018*/ 	.word	0x00000000
	.align		4
        /*001c*/ 	.word	0xfffffffc


//--------------------- .nv.constant4             --------------------------
	.section	.nv.constant4,"a",@progbits
	.align	8
	.align		8
.nv.constant4:
        /*0000*/ 	.dword	_ZN39_INTERNAL_c8d401d6_4_k_cu_5c9b1d76_27714cuda3std3__45__cpo5beginE
	.align		8
        /*0008*/ 	.dword	_ZN39_INTERNAL_c8d401d6_4_k_cu_5c9b1d76_27714cuda3std3__45__cpo3endE
	.align		8
        /*0010*/ 	.dword	_ZN39_INTERNAL_c8d401d6_4_k_cu_5c9b1d76_27714cuda3std3__45__cpo6cbeginE
	.align		8
        /*0018*/ 	.dword	_ZN39_INTERNAL_c8d401d6_4_k_cu_5c9b1d76_27714cuda3std3__45__cpo4cendE
	.align		8
        /*0020*/ 	.dword	_ZN39_INTERNAL_c8d401d6_4_k_cu_5c9b1d76_27714cuda3std3__441_GLOBAL__N__c8d401d6_4_k_cu_5c9b1d76_27716ignoreE
	.align		8
        /*0028*/ 	.dword	_ZN39_INTERNAL_c8d401d6_4_k_cu_5c9b1d76_27714cuda3std3__419piecewise_constructE
	.align		8
        /*0030*/ 	.dword	_ZN39_INTERNAL_c8d401d6_4_k_cu_5c9b1d76_27714cuda3std3__48in_placeE
	.align		8
        /*0038*/ 	.dword	_ZN39_INTERNAL_c8d401d6_4_k_cu_5c9b1d76_27714cuda3std6ranges3__45__cpo4swapE
	.align		8
        /*0040*/ 	.dword	_ZN39_INTERNAL_c8d401d6_4_k_cu_5c9b1d76_27714cuda3std6ranges3__45__cpo9iter_moveE
	.align		8
        /*0048*/ 	.dword	_ZN39_INTERNAL_c8d401d6_4_k_cu_5c9b1d76_27714cute7productE
	.align		8
        /*0050*/ 	.dword	_ZN39_INTERNAL_c8d401d6_4_k_cu_5c9b1d76_27714cute1_E


//--------------------- .text._ZN7cutlass13device_kernelINS_4conv6kernel13ConvUniversalINS1_16ConvProblemShapeILNS1_8OperatorE2ELi2EEENS1_10collective14CollectiveConvINS1_46MainloopSm90TmaGmmaWarpSpecializedImplicitGemmILS5_2ELi28ELi2EN4cute5tupleIJNSA_1CILi1EEESD_SD_EEENS1_36KernelImplicitTmaWarpSpecializedSm90ELi1EEENSB_IJNSC_ILi64EEENSB_IJSH_EEENSB_IJNSC_ILi32EEEEEEEEENS_6half_tESM_NSA_8TiledMMAINSA_8MMA_AtomIJNSA_4SM904GMMA25MMA_64x64x16_F32F16F16_SSILNSQ_5MajorE1ELSS_1ELNSQ_7ScaleInE1ELST_1EEEEEENSA_6LayoutISE_NSB_IJNSC_ILi0EEESX_SX_EEEEENSB_IJNSA_10UnderscoreES10_S10_EEEEENS7_6detail26Sm90ImplicitGemmTileTraitsINSA_13SM90_TMA_LOADENSA_14ComposedLayoutINSA_7SwizzleILi3ELi4ELi3EEENSA_18smem_ptr_flag_bitsILi16EEENSW_INSB_IJNSB_IJSH_SD_EEENSB_IJNSC_ILi8EEENSC_ILi4EEEEEENSB_IJSD_NSC_ILi28EEEEEEEEENSB_IJNSB_IJSD_SX_EEENSB_IJSH_NSC_ILi512EEEEEENSB_IJSX_NSC_ILi2048EEEEEEEEEEEEEvEENS14_INSA_20SM90_TMA_LOAD_IM2COLES1P_vEEEENS_8epilogue10collective6detail29Sm90TmaWarpSpecializedAdapterINS1V_15DefaultEpilogueISM_NSB_IJlNSB_IJSD_llEEESX_EEES20_NS1U_6thread17LinearCombinationISM_Li1EffLNS21_9ScaleType4KindE0ELNS_15FloatRoundStyleE2ESM_EENS_4gemm15EpilogueDefaultEEEEEvvEEEEvNT_6ParamsE --------------------------
	.section	.text._ZN7cutlass13device_kernelINS_4conv6kernel13ConvUniversalINS1_16ConvProblemShapeILNS1_8OperatorE2ELi2EEENS1_10collective14CollectiveConvINS1_46MainloopSm90TmaGmmaWarpSpecializedImplicitGemmILS5_2ELi28ELi2EN4cute5tupleIJNSA_1CILi1EEESD_SD_EEENS1_36KernelImplicitTmaWarpSpecializedSm90ELi1EEENSB_IJNSC_ILi64EEENSB_IJSH_EEENSB_IJNSC_ILi32EEEEEEEEENS_6half_tESM_NSA_8TiledMMAINSA_8MMA_AtomIJNSA_4SM904GMMA25MMA_64x64x16_F32F16F16_SSILNSQ_5MajorE1ELSS_1ELNSQ_7ScaleInE1ELST_1EEEEEENSA_6LayoutISE_NSB_IJNSC_ILi0EEESX_SX_EEEEENSB_IJNSA_10UnderscoreES10_S10_EEEEENS7_6detail26Sm90ImplicitGemmTileTraitsINSA_13SM90_TMA_LOADENSA_14ComposedLayoutINSA_7SwizzleILi3ELi4ELi3EEENSA_18smem_ptr_flag_bitsILi16EEENSW_INSB_IJNSB_IJSH_SD_EEENSB_IJNSC_ILi8EEENSC_ILi4EEEEEENSB_IJSD_NSC_ILi28EEEEEEEEENSB_IJNSB_IJSD_SX_EEENSB_IJSH_NSC_ILi512EEEEEENSB_IJSX_NSC_ILi2048EEEEEEEEEEEEEvEENS14_INSA_20SM90_TMA_LOAD_IM2COLES1P_vEEEENS_8epilogue10collective6detail29Sm90TmaWarpSpecializedAdapterINS1V_15DefaultEpilogueISM_NSB_IJlNSB_IJSD_llEEESX_EEES20_NS1U_6thread17LinearCombinationISM_Li1EffLNS21_9ScaleType4KindE0ELNS_15FloatRoundStyleE2ESM_EENS_4gemm15EpilogueDefaultEEEEEvvEEEEvNT_6ParamsE,"ax",@progbits
	.align	128
.text._ZN7cutlass13device_kernelINS_4conv6kernel13ConvUniversalINS1_16ConvProblemShapeILNS1_8OperatorE2ELi2EEENS1_10collective14CollectiveConvINS1_46MainloopSm90TmaGmmaWarpSpecializedImplicitGemmILS5_2ELi28ELi2EN4cute5tupleIJNSA_1CILi1EEESD_SD_EEENS1_36KernelImplicitTmaWarpSpecializedSm90ELi1EEENSB_IJNSC_ILi64EEENSB_IJSH_EEENSB_IJNSC_ILi32EEEEEEEEENS_6half_tESM_NSA_8TiledMMAINSA_8MMA_AtomIJNSA_4SM904GMMA25MMA_64x64x16_F32F16F16_SSILNSQ_5MajorE1ELSS_1ELNSQ_7ScaleInE1ELST_1EEEEEENSA_6LayoutISE_NSB_IJNSC_ILi0EEESX_SX_EEEEENSB_IJNSA_10UnderscoreES10_S10_EEEEENS7_6detail26Sm90ImplicitGemmTileTraitsINSA_13SM90_TMA_LOADENSA_14ComposedLayoutINSA_7SwizzleILi3ELi4ELi3EEENSA_18smem_ptr_flag_bitsILi16EEENSW_INSB_IJNSB_IJSH_SD_EEENSB_IJNSC_ILi8EEENSC_ILi4EEEEEENSB_IJSD_NSC_ILi28EEEEEEEEENSB_IJNSB_IJSD_SX_EEENSB_IJSH_NSC_ILi512EEEEEENSB_IJSX_NSC_ILi2048EEEEEEEEEEEEEvEENS14_INSA_20SM90_TMA_LOAD_IM2COLES1P_vEEEENS_8epilogue10collective6detail29Sm90TmaWarpSpecializedAdapterINS1V_15DefaultEpilogueISM_NSB_IJlNSB_IJSD_llEEESX_EEES20_NS1U_6thread17LinearCombinationISM_Li1EffLNS21_9ScaleType4KindE0ELNS_15FloatRoundStyleE2ESM_EENS_4gemm15EpilogueDefaultEEEEEvvEEEEvNT_6ParamsE:
        .type           _ZN7cutlass13device_kernelINS_4conv6kernel13ConvUniversalINS1_16ConvProblemShapeILNS1_8OperatorE2ELi2EEENS1_10collective14CollectiveConvINS1_46MainloopSm90TmaGmmaWarpSpecializedImplicitGemmILS5_2ELi28ELi2EN4cute5tupleIJNSA_1CILi1EEESD_SD_EEENS1_36KernelImplicitTmaWarpSpecializedSm90ELi1EEENSB_IJNSC_ILi64EEENSB_IJSH_EEENSB_IJNSC_ILi32EEEEEEEEENS_6half_tESM_NSA_8TiledMMAINSA_8MMA_AtomIJNSA_4SM904GMMA25MMA_64x64x16_F32F16F16_SSILNSQ_5MajorE1ELSS_1ELNSQ_7ScaleInE1ELST_1EEEEEENSA_6LayoutISE_NSB_IJNSC_ILi0EEESX_SX_EEEEENSB_IJNSA_10UnderscoreES10_S10_EEEEENS7_6detail26Sm90ImplicitGemmTileTraitsINSA_13SM90_TMA_LOADENSA_14ComposedLayoutINSA_7SwizzleILi3ELi4ELi3EEENSA_18smem_ptr_flag_bitsILi16EEENSW_INSB_IJNSB_IJSH_SD_EEENSB_IJNSC_ILi8EEENSC_ILi4EEEEEENSB_IJSD_NSC_ILi28EEEEEEEEENSB_IJNSB_IJSD_SX_EEENSB_IJSH_NSC_ILi512EEEEEENSB_IJSX_NSC_ILi2048EEEEEEEEEEEEEvEENS14_INSA_20SM90_TMA_LOAD_IM2COLES1P_vEEEENS_8epilogue10collective6detail29Sm90TmaWarpSpecializedAdapterINS1V_15DefaultEpilogueISM_NSB_IJlNSB_IJSD_llEEESX_EEES20_NS1U_6thread17LinearCombinationISM_Li1EffLNS21_9ScaleType4KindE0ELNS_15FloatRoundStyleE2ESM_EENS_4gemm15EpilogueDefaultEEEEEvvEEEEvNT_6ParamsE,@function
        .size           _ZN7cutlass13device_kernelINS_4conv6kernel13ConvUniversalINS1_16ConvProblemShapeILNS1_8OperatorE2ELi2EEENS1_10collective14CollectiveConvINS1_46MainloopSm90TmaGmmaWarpSpecializedImplicitGemmILS5_2ELi28ELi2EN4cute5tupleIJNSA_1CILi1EEESD_SD_EEENS1_36KernelImplicitTmaWarpSpecializedSm90ELi1EEENSB_IJNSC_ILi64EEENSB_IJSH_EEENSB_IJNSC_ILi32EEEEEEEEENS_6half_tESM_NSA_8TiledMMAINSA_8MMA_AtomIJNSA_4SM904GMMA25MMA_64x64x16_F32F16F16_SSILNSQ_5MajorE1ELSS_1ELNSQ_7ScaleInE1ELST_1EEEEEENSA_6LayoutISE_NSB_IJNSC_ILi0EEESX_SX_EEEEENSB_IJNSA_10UnderscoreES10_S10_EEEEENS7_6detail26Sm90ImplicitGemmTileTraitsINSA_13SM90_TMA_LOADENSA_14ComposedLayoutINSA_7SwizzleILi3ELi4ELi3EEENSA_18smem_ptr_flag_bitsILi16EEENSW_INSB_IJNSB_IJSH_SD_EEENSB_IJNSC_ILi8EEENSC_ILi4EEEEEENSB_IJSD_NSC_ILi28EEEEEEEEENSB_IJNSB_IJSD_SX_EEENSB_IJSH_NSC_ILi512EEEEEENSB_IJSX_NSC_ILi2048EEEEEEEEEEEEEvEENS14_INSA_20SM90_TMA_LOAD_IM2COLES1P_vEEEENS_8epilogue10collective6detail29Sm90TmaWarpSpecializedAdapterINS1V_15DefaultEpilogueISM_NSB_IJlNSB_IJSD_llEEESX_EEES20_NS1U_6thread17LinearCombinationISM_Li1EffLNS21_9ScaleType4KindE0ELNS_15FloatRoundStyleE2ESM_EENS_4gemm15EpilogueDefaultEEEEEvvEEEEvNT_6ParamsE,(.L_x_118 - _ZN7cutlass13device_kernelINS_4conv6kernel13ConvUniversalINS1_16ConvProblemShapeILNS1_8OperatorE2ELi2EEENS1_10collective14CollectiveConvINS1_46MainloopSm90TmaGmmaWarpSpecializedImplicitGemmILS5_2ELi28ELi2EN4cute5tupleIJNSA_1CILi1EEESD_SD_EEENS1_36KernelImplicitTmaWarpSpecializedSm90ELi1EEENSB_IJNSC_ILi64EEENSB_IJSH_EEENSB_IJNSC_ILi32EEEEEEEEENS_6half_tESM_NSA_8TiledMMAINSA_8MMA_AtomIJNSA_4SM904GMMA25MMA_64x64x16_F32F16F16_SSILNSQ_5MajorE1ELSS_1ELNSQ_7ScaleInE1ELST_1EEEEEENSA_6LayoutISE_NSB_IJNSC_ILi0EEESX_SX_EEEEENSB_IJNSA_10UnderscoreES10_S10_EEEEENS7_6detail26Sm90ImplicitGemmTileTraitsINSA_13SM90_TMA_LOADENSA_14ComposedLayoutINSA_7SwizzleILi3ELi4ELi3EEENSA_18smem_ptr_flag_bitsILi16EEENSW_INSB_IJNSB_IJSH_SD_EEENSB_IJNSC_ILi8EEENSC_ILi4EEEEEENSB_IJSD_NSC_ILi28EEEEEEEEENSB_IJNSB_IJSD_SX_EEENSB_IJSH_NSC_ILi512EEEEEENSB_IJSX_NSC_ILi2048EEEEEEEEEEEEEvEENS14_INSA_20SM90_TMA_LOAD_IM2COLES1P_vEEEENS_8epilogue10collective6detail29Sm90TmaWarpSpecializedAdapterINS1V_15DefaultEpilogueISM_NSB_IJlNSB_IJSD_llEEESX_EEES20_NS1U_6thread17LinearCombinationISM_Li1EffLNS21_9ScaleType4KindE0ELNS_15FloatRoundStyleE2ESM_EENS_4gemm15EpilogueDefaultEEEEEvvEEEEvNT_6ParamsE)
        .other          _ZN7cutlass13device_kernelINS_4conv6kernel13ConvUniversalINS1_16ConvProblemShapeILNS1_8OperatorE2ELi2EEENS1_10collective14CollectiveConvINS1_46MainloopSm90TmaGmmaWarpSpecializedImplicitGemmILS5_2ELi28ELi2EN4cute5tupleIJNSA_1CILi1EEESD_SD_EEENS1_36KernelImplicitTmaWarpSpecializedSm90ELi1EEENSB_IJNSC_ILi64EEENSB_IJSH_EEENSB_IJNSC_ILi32EEEEEEEEENS_6half_tESM_NSA_8TiledMMAINSA_8MMA_AtomIJNSA_4SM904GMMA25MMA_64x64x16_F32F16F16_SSILNSQ_5MajorE1ELSS_1ELNSQ_7ScaleInE1ELST_1EEEEEENSA_6LayoutISE_NSB_IJNSC_ILi0EEESX_SX_EEEEENSB_IJNSA_10UnderscoreES10_S10_EEEEENS7_6detail26Sm90ImplicitGemmTileTraitsINSA_13SM90_TMA_LOADENSA_14ComposedLayoutINSA_7SwizzleILi3ELi4ELi3EEENSA_18smem_ptr_flag_bitsILi16EEENSW_INSB_IJNSB_IJSH_SD_EEENSB_IJNSC_ILi8EEENSC_ILi4EEEEEENSB_IJSD_NSC_ILi28EEEEEEEEENSB_IJNSB_IJSD_SX_EEENSB_IJSH_NSC_ILi512EEEEEENSB_IJSX_NSC_ILi2048EEEEEEEEEEEEEvEENS14_INSA_20SM90_TMA_LOAD_IM2COLES1P_vEEEENS_8epilogue10collective6detail29Sm90TmaWarpSpecializedAdapterINS1V_15DefaultEpilogueISM_NSB_IJlNSB_IJSD_llEEESX_EEES20_NS1U_6thread17LinearCombinationISM_Li1EffLNS21_9ScaleType4KindE0ELNS_15FloatRoundStyleE2ESM_EENS_4gemm15EpilogueDefaultEEEEEvvEEEEvNT_6ParamsE,@"STO_CUDA_ENTRY STV_DEFAULT"
_ZN7cutlass13device_kernelINS_4conv6kernel13ConvUniversalINS1_16ConvProblemShapeILNS1_8OperatorE2ELi2EEENS1_10collective14CollectiveConvINS1_46MainloopSm90TmaGmmaWarpSpecializedImplicitGemmILS5_2ELi28ELi2EN4cute5tupleIJNSA_1CILi1EEESD_SD_EEENS1_36KernelImplicitTmaWarpSpecializedSm90ELi1EEENSB_IJNSC_ILi64EEENSB_IJSH_EEENSB_IJNSC_ILi32EEEEEEEEENS_6half_tESM_NSA_8TiledMMAINSA_8MMA_AtomIJNSA_4SM904GMMA25MMA_64x64x16_F32F16F16_SSILNSQ_5MajorE1ELSS_1ELNSQ_7ScaleInE1ELST_1EEEEEENSA_6LayoutISE_NSB_IJNSC_ILi0EEESX_SX_EEEEENSB_IJNSA_10UnderscoreES10_S10_EEEEENS7_6detail26Sm90ImplicitGemmTileTraitsINSA_13SM90_TMA_LOADENSA_14ComposedLayoutINSA_7SwizzleILi3ELi4ELi3EEENSA_18smem_ptr_flag_bitsILi16EEENSW_INSB_IJNSB_IJSH_SD_EEENSB_IJNSC_ILi8EEENSC_ILi4EEEEEENSB_IJSD_NSC_ILi28EEEEEEEEENSB_IJNSB_IJSD_SX_EEENSB_IJSH_NSC_ILi512EEEEEENSB_IJSX_NSC_ILi2048EEEEEEEEEEEEEvEENS14_INSA_20SM90_TMA_LOAD_IM2COLES1P_vEEEENS_8epilogue10collective6detail29Sm90TmaWarpSpecializedAdapterINS1V_15DefaultEpilogueISM_NSB_IJlNSB_IJSD_llEEESX_EEES20_NS1U_6thread17LinearCombinationISM_Li1EffLNS21_9ScaleType4KindE0ELNS_15FloatRoundStyleE2ESM_EENS_4gemm15EpilogueDefaultEEEEEvvEEEEvNT_6ParamsE:
[----:B------:R-:W-:Y:S01]  /*0000*/  LDC R1, c[0x0][0x28] ;  /* 0x00000a00ff017b82 */ /* 0x000fe20000000800 */
[----:B------:R-:W0:Y:S01]  /*0010*/  S2R R5, SR_TID.X ;  /* 0x0000000000057919 */ /* 0x000e220000002100 */
[----:B------:R-:W-:Y:S01]  /*0020*/  ELECT P0, URZ, PT ;  /* 0x00000000003f782f */ /* 0x000fe20003800000 */
[----:B------:R-:W-:Y:S01]  /*0030*/  BSSY B0, `(.L_x_0) ;  /* 0x000000f000007945 */ /* 0x000fe20003800000 */
[--C-:B0-----:R-:W-:Y:S02]  /*0040*/  SHF.R.U32.HI R0, RZ, 0x5, R5.reuse ;  /* 0x00000005ff007819 */ /* 0x101fe40000011605 */
[----:B------:R-:W-:-:S03]  /*0050*/  SHF.R.U32.HI R8, RZ, 0x7, R5 ;  /* 0x00000007ff087819 */ /* 0x000fc60000011605 */
[----:B------:R-:W0:Y:S04]  /*0060*/  SHFL.IDX PT, R9, R0, RZ, 0x1f ;  /* 0x00001fff00097589 */ /* 0x000e2800000e0000 */
[----:B------:R-:W1:Y:S01]  /*0070*/  SHFL.IDX PT, R8, R8, RZ, 0x1f ;  /* 0x00001fff08087589 */ /* 0x000e6200000e0000 */
[----:B0-----:R-:W-:-:S13]  /*0080*/  ISETP.NE.OR P0, PT, R9, RZ, !P0 ;  /* 0x000000ff0900720c */ /* 0x001fda0004705670 */
[----:B-1----:R-:W-:Y:S05]  /*0090*/  @P0 BRA `(.L_x_1) ;  /* 0x0000000000200947 */ /* 0x002fea0003800000 */
[----:B------:R-:W-:Y:S02]  /*00a0*/  ULDC.64 UR4, c[0x0][0x198] ;  /* 0x0000660000047ab9 */ /* 0x000fe40000000a00 */
[----:B------:R-:W-:Y:S02]  /*00b0*/  UIADD3 UR6, UP0, UR4, 0xf0, URZ ;  /* 0x000000f004067890 */ /* 0x000fe4000ff1e03f */
[----:B------:R-:W-:Y:S02]  /*00c0*/  UIADD3 UR4, UP1, UR4, 0x1f0, URZ ;  /* 0x000001f004047890 */ /* 0x000fe4000ff3e03f */
[----:B------:R-:W-:Y:S02]  /*00d0*/  UIADD3.X UR7, URZ, UR5, URZ, UP0, !UPT ;  /* 0x000000053f077290 */ /* 0x000fe400087fe43f */
[----:B------:R-:W-:-:S07]  /*00e0*/  UIADD3.X UR5, URZ, UR5, URZ, UP1, !UPT ;  /* 0x000000053f057290 */ /* 0x000fce0008ffe43f */
[----:B------:R0:W-:Y:S02]  /*00f0*/  UTMACCTL.PF [UR6] ;  /* 0x00000000060079b9 */ /* 0x0001e40008040000 */
[----:B------:R0:W-:Y:S02]  /*0100*/  UTMACCTL.PF [UR4] ;  /* 0x00000000040079b9 */ /* 0x0001e40008040000 */
[----:B0-----:R-:W-:Y:S01]  /*0110*/  NOP ;  /* 0x0000000000007918 */ /* 0x001fe20000000000 */
.L_x_1:
[----:B------:R-:W-:Y:S05]  /*0120*/  BSYNC B0 ;  /* 0x0000000000007941 */ /* 0x000fea0003800000 */
.L_x_0:
[----:B------:R-:W0:Y:S01]  /*0130*/  SHFL.IDX PT, R0, R0, RZ, 0x1f ;  /* 0x00001fff00007589 */ /* 0x000e2200000e0000 */
[----:B------:R-:W-:-:S04]  /*0140*/  SHF.R.S32.HI R2, RZ, 0x1f, R9 ;  /* 0x0000001fff027819 */ /* 0x000fc80000011409 */
[----:B------:R-:W-:Y:S02]  /*0150*/  LEA.HI R2, R2, R9, RZ, 0x2 ;  /* 0x0000000902027211 */ /* 0x000fe400078f10ff */
[----:B0-----:R-:W-:-:S13]  /*0160*/  ISETP.NE.AND P0, PT, R0, RZ, PT ;  /* 0x000000ff0000720c */ /* 0x001fda0003f05270 */
[----:B------:R-:W-:Y:S05]  /*0170*/  @P0 BRA `(.L_x_2) ;  /* 0x0000000400240947 */ /* 0x000fea0003800000 */
[----:B------:R-:W-:Y:S01]  /*0180*/  ELECT P0, URZ, PT ;  /* 0x00000000003f782f */ /* 0x000fe20003800000 */
[----:B------:R-:W-:-:S12]  /*0190*/  BSSY B0, `(.L_x_2) ;  /* 0x0000047000007945 */ /* 0x000fd80003800000 */
[----:B------:R-:W-:Y:S05]  /*01a0*/  @!P0 BRA `(.L_x_3) ;  /* 0x0000000400148947 */ /* 0x000fea0003800000 */
[----:B------:R-:W0:Y:S01]  /*01b0*/  S2UR UR8, SR_CgaCtaId ;  /* 0x00000000000879c3 */ /* 0x000e220000008800 */
[----:B------:R-:W-:Y:S01]  /*01c0*/  UMOV UR4, 0x400 ;  /* 0x0000040000047882 */ /* 0x000fe20000000000 */
[----:B------:R-:W-:Y:S01]  /*01d0*/  UMOV UR5, 0x1 ;  /* 0x0000000100057882 */ /* 0x000fe20000000000 */
[----:B------:R-:W-:Y:S02]  /*01e0*/  UMOV UR6, 0x80 ;  /* 0x0000008000067882 */ /* 0x000fe40000000000 */
[----:B------:R-:W-:-:S04]  /*01f0*/  UIADD3 UR6, -UR6, 0x100000, URZ ;  /* 0x0010000006067890 */ /* 0x000fc8000fffe13f */
[----:B------:R-:W-:Y:S02]  /*0200*/  USHF.L.U32 UR7, UR6, 0xb, URZ ;  /* 0x0000000b06077899 */ /* 0x000fe4000800063f */
[----:B------:R-:W-:Y:S02]  /*0210*/  USHF.L.U32 UR6, UR6, 0x1, URZ ;  /* 0x0000000106067899 */ /* 0x000fe4000800063f */
[----:B0-----:R-:W-:Y:S02]  /*0220*/  ULEA UR8, UR8, UR4, 0x18 ;  /* 0x0000000408087291 */ /* 0x001fe4000f8ec03f */
[----:B------:R-:W-:-:S04]  /*0230*/  UIADD3 UR4, -UR5, 0x100000, URZ ;  /* 0x0010000005047890 */ /* 0x000fc8000fffe13f */
[----:B------:R-:W-:Y:S02]  /*0240*/  USHF.L.U32 UR5, UR4, 0xb, URZ ;  /* 0x0000000b04057899 */ /* 0x000fe4000800063f */
[----:B------:R-:W-:Y:S01]  /*0250*/  USHF.L.U32 UR4, UR4, 0x1, URZ ;  /* 0x0000000104047899 */ /* 0x000fe2000800063f */
[----:B------:R-:W0:Y:S11]  /*0260*/  FENCE.VIEW.ASYNC.S ;  /* 0x00000000000073c6 */ /* 0x000e360000000000 */
[----:B0-----:R0:W1:Y:S01]  /*0270*/  SYNCS.EXCH.64 URZ, [UR8+0x38000], UR4 ;  /* 0x03800004083f75b2 */ /* 0x0010620008000100 */
[----:B------:R0:W2:Y:S01]  /*0280*/  SYNCS.EXCH.64 URZ, [UR8+0x380e0], UR6 ;  /* 0x0380e006083f75b2 */ /* 0x0000a20008000100 */
[----:B------:R0:W3:Y:S01]  /*0290*/  SYNCS.EXCH.64 URZ, [UR8+0x38008], UR4 ;  /* 0x03800804083f75b2 */ /* 0x0000e20008000100 */
[----:B------:R0:W4:Y:S01]  /*02a0*/  SYNCS.EXCH.64 URZ, [UR8+0x380e8], UR6 ;  /* 0x0380e806083f75b2 */ /* 0x0001220008000100 */
[----:B------:R0:W0:Y:S01]  /*02b0*/  SYNCS.EXCH.64 URZ, [UR8+0x38010], UR4 ;  /* 0x03801004083f75b2 */ /* 0x0000220008000100 */
        /* <DEDUP_REMOVED lines=51> */
[----:B-1234-:R-:W-:Y:S01]  /*05f0*/  NOP ;  /* 0x0000000000007918 */ /* 0x01efe20000000000 */
.L_x_3:
[----:B0-----:R-:W-:Y:S05]  /*0600*/  BSYNC B0 ;  /* 0x0000000000007941 */ /* 0x001fea0003800000 */
.L_x_2:
[----:B------:R-:W-:Y:S01]  /*0610*/  ULDC.64 UR4, c[0x0][0x598] ;  /* 0x0001660000047ab9 */ /* 0x000fe20000000a00 */
[----:B------:R-:W-:Y:S01]  /*0620*/  LOP3.LUT R2, R2, 0xfffffffc, RZ, 0xc0, !PT ;  /* 0xfffffffc02027812 */ /* 0x000fe200078ec0ff */
[----:B------:R-:W-:Y:S01]  /*0630*/  NOP ;  /* 0x0000000000007918 */ /* 0x000fe20000000000 */
[----:B------:R-:W-:Y:S01]  /*0640*/  ISETP.NE.U32.AND P0, PT, RZ, UR4, PT ;  /* 0x00000004ff007c0c */ /* 0x000fe2000bf05070 */
[----:B------:R-:W-:Y:S01]  /*0650*/  NOP ;  /* 0x0000000000007918 */ /* 0x000fe20000000000 */
[----:B------:R-:W-:Y:S01]  /*0660*/  BAR.SYNC.DEFER_BLOCKING 0x0 ;  /* 0x0000000000007b1d */ /* 0x000fe20000010000 */
[----:B------:R-:W-:Y:S01]  /*0670*/  IMAD.IADD R9, R9, 0x1, -R2 ;  /* 0x0000000109097824 */ /* 0x000fe200078e0a02 */
[----:B------:R-:W-:Y:S02]  /*0680*/  ISETP.NE.AND.EX P0, PT, RZ, UR5, PT, P0 ;  /* 0x00000005ff007c0c */ /* 0x000fe4000bf05300 */
[C---:B------:R-:W-:Y:S02]  /*0690*/  ISETP.NE.AND P2, PT, R8.reuse, 0x1, PT ;  /* 0x000000010800780c */ /* 0x040fe40003f45270 */
[----:B------:R-:W-:Y:S01]  /*06a0*/  LOP3.LUT P1, RZ, R8, R9, RZ, 0xfc, !PT ;  /* 0x0000000908ff7212 */ /* 0x000fe2000782fcff */
[----:B------:R-:W-:-:S03]  /*06b0*/  ULDC.64 UR12, c[0x0][0x208] ;  /* 0x00008200000c7ab9 */ /* 0x000fc60000000a00 */
[----:B------:R-:W-:-:S04]  /*06c0*/  SEL R3, RZ, 0x1, P1 ;  /* 0x00000001ff037807 */ /* 0x000fc80000800000 */
[----:B------:R-:W-:Y:S01]  /*06d0*/  SEL R3, R3, 0x2, P2 ;  /* 0x0000000203037807 */ /* 0x000fe20001000000 */
[----:B------:R-:W-:Y:S06]  /*06e0*/  @!P0 BRA `(.L_x_4) ;  /* 0x00000000001c8947 */ /* 0x000fec0003800000 */
[----:B------:R-:W0:Y:S02]  /*06f0*/  LDC.64 R6, c[0x0][0x598] ;  /* 0x00016600ff067b82 */ /* 0x000e240000000a00 */
[----:B0-----:R-:W2:Y:S02]  /*0700*/  LDG.E.64 R6, desc[UR12][R6.64] ;  /* 0x0000000c06067981 */ /* 0x001ea4000c1e1b00 */
[----:B--2---:R-:W-:-:S04]  /*0710*/  ISETP.NE.U32.AND P0, PT, R6, RZ, PT ;  /* 0x000000ff0600720c */ /* 0x004fc80003f05070 */
[----:B------:R-:W-:-:S13]  /*0720*/  ISETP.NE.AND.EX P0, PT, R7, RZ, PT, P0 ;  /* 0x000000ff0700720c */ /* 0x000fda0003f05300 */
[----:B------:R-:W-:Y:S05]  /*0730*/  @!P0 BRA `(.L_x_4) ;  /* 0x0000000000088947 */ /* 0x000fea0003800000 */
[----:B------:R2:W5:Y:S01]  /*0740*/  LD.E R0, desc[UR12][R6.64] ;  /* 0x0000000c06007980 */ /* 0x000562000c101900 */
[----:B------:R-:W-:Y:S05]  /*0750*/  BRA `(.L_x_5) ;  /* 0x0000000000207947 */ /* 0x000fea0003800000 */
.L_x_4:
[----:B------:R-:W-:Y:S02]  /*0760*/  ULDC.64 UR4, c[0x0][0x588] ;  /* 0x0001620000047ab9 */ /* 0x000fe40000000a00 */
[----:B------:R-:W-:-:S04]  /*0770*/  ISETP.NE.U32.AND P0, PT, RZ, UR4, PT ;  /* 0x00000004ff007c0c */ /* 0x000fc8000bf05070 */
[----:B------:R-:W-:-:S13]  /*0780*/  ISETP.NE.AND.EX P0, PT, RZ, UR5, PT, P0 ;  /* 0x00000005ff007c0c */ /* 0x000fda000bf05300 */
[----:B------:R-:W-:Y:S05]  /*0790*/  @!P0 BRA `(.L_x_6) ;  /* 0x00000000000c8947 */ /* 0x000fea0003800000 */
[----:B------:R-:W0:Y:S02]  /*07a0*/  LDC.64 R6, c[0x0][0x588] ;  /* 0x00016200ff067b82 */ /* 0x000e240000000a00 */
[----:B0-----:R0:W5:Y:S01]  /*07b0*/  LDG.E R0, desc[UR12][R6.64] ;  /* 0x0000000c06007981 */ /* 0x001162000c1e1900 */
[----:B------:R-:W-:Y:S05]  /*07c0*/  BRA `(.L_x_5) ;  /* 0x0000000000047947 */ /* 0x000fea0003800000 */
.L_x_6:
[----:B------:R-:W1:Y:S02]  /*07d0*/  LDC R0, c[0x0][0x580] ;  /* 0x00016000ff007b82 */ /* 0x000e640000000800 */
.L_x_5:
[----:B------:R-:W-:Y:S02]  /*07e0*/  ULDC.64 UR4, c[0x0][0x5a0] ;  /* 0x0001680000047ab9 */ /* 0x000fe40000000a00 */
[----:B------:R-:W-:-:S04]  /*07f0*/  ISETP.NE.U32.AND P0, PT, RZ, UR4, PT ;  /* 0x00000004ff007c0c */ /* 0x000fc8000bf05070 */
[----:B------:R-:W-:-:S13]  /*0800*/  ISETP.NE.AND.EX P0, PT, RZ, UR5, PT, P0 ;  /* 0x00000005ff007c0c */ /* 0x000fda000bf05300 */
[----:B------:R-:W-:Y:S05]  /*0810*/  @!P0 BRA `(.L_x_7) ;  /* 0x00000000001c8947 */ /* 0x000fea0003800000 */
[----:B0-2---:R-:W0:Y:S02]  /*0820*/  LDC.64 R6, c[0x0][0x5a0] ;  /* 0x00016800ff067b82 */ /* 0x005e240000000a00 */
[----:B0-----:R-:W2:Y:S02]  /*0830*/  LDG.E.64 R6, desc[UR12][R6.64] ;  /* 0x0000000c06067981 */ /* 0x001ea4000c1e1b00 */
[----:B--2---:R-:W-:-:S04]  /*0840*/  ISETP.NE.U32.AND P0, PT, R6, RZ, PT ;  /* 0x000000ff0600720c */ /* 0x004fc80003f05070 */
[----:B------:R-:W-:-:S13]  /*0850*/  ISETP.NE.AND.EX P0, PT, R7, RZ, PT, P0 ;  /* 0x000000ff0700720c */ /* 0x000fda0003f05300 */
[----:B------:R-:W-:Y:S05]  /*0860*/  @!P0 BRA `(.L_x_7) ;  /* 0x0000000000088947 */ /* 0x000fea0003800000 */
[----:B------:R0:W5:Y:S01]  /*0870*/  LD.E R2, desc[UR12][R6.64] ;  /* 0x0000000c06027980 */ /* 0x000162000c101900 */
[----:B------:R-:W-:Y:S05]  /*0880*/  BRA `(.L_x_8) ;  /* 0x0000000000207947 */ /* 0x000fea0003800000 */
.L_x_7:
[----:B------:R-:W-:Y:S02]  /*0890*/  ULDC.64 UR4, c[0x0][0x590] ;  /* 0x0001640000047ab9 */ /* 0x000fe40000000a00 */
[----:B------:R-:W-:-:S04]  /*08a0*/  ISETP.NE.U32.AND P0, PT, RZ, UR4, PT ;  /* 0x00000004ff007c0c */ /* 0x000fc8000bf05070 */
[----:B------:R-:W-:-:S13]  /*08b0*/  ISETP.NE.AND.EX P0, PT, RZ, UR5, PT, P0 ;  /* 0x00000005ff007c0c */ /* 0x000fda000bf05300 */
[----:B------:R-:W-:Y:S05]  /*08c0*/  @!P0 BRA `(.L_x_9) ;  /* 0x00000000000c8947 */ /* 0x000fea0003800000 */
[----:B0-2---:R-:W0:Y:S02]  /*08d0*/  LDC.64 R6, c[0x0][0x590] ;  /* 0x00016400ff067b82 */ /* 0x005e240000000a00 */
[----:B0-----:R4:W5:Y:S01]  /*08e0*/  LDG.E R2, desc[UR12][R6.64] ;  /* 0x0000000c06027981 */ /* 0x001962000c1e1900 */
[----:B------:R-:W-:Y:S05]  /*08f0*/  BRA `(.L_x_8) ;  /* 0x0000000000047947 */ /* 0x000fea0003800000 */
.L_x_9:
[----:B------:R-:W3:Y:S02]  /*0900*/  LDC R2, c[0x0][0x584] ;  /* 0x00016100ff027b82 */ /* 0x000ee40000000800 */
.L_x_8:
[----:B------:R-:W1:Y:S01]  /*0910*/  LDC R4, c[0x0][0x4c0] ;  /* 0x00013000ff047b82 */ /* 0x000e620000000800 */
[----:B------:R-:W0:Y:S07]  /*0920*/  S2R R13, SR_CTAID.Y ;  /* 0x00000000000d7919 */ /* 0x000e2e0000002600 */
[----:B------:R-:W3:Y:S01]  /*0930*/  LDC R23, c[0x0][0x4c4] ;  /* 0x00013100ff177b82 */ /* 0x000ee20000000800 */
[----:B-1----:R-:W-:-:S05]  /*0940*/  VIADD R4, R4, 0x3f ;  /* 0x0000003f04047836 */ /* 0x002fca0000000000 */
[----:B0-2-4-:R-:W-:Y:S02]  /*0950*/  SHF.R.S32.HI R7, RZ, 0x1f, R4 ;  /* 0x0000001fff077819 */ /* 0x015fe40000011404 */
[----:B---3--:R-:W-:Y:S02]  /*0960*/  IABS R19, R23 ;  /* 0x0000001700137213 */ /* 0x008fe40000000000 */
[----:B------:R-:W-:Y:S02]  /*0970*/  LEA.HI R7, R7, R4, RZ, 0x6 ;  /* 0x0000000407077211 */ /* 0x000fe400078f30ff */
[----:B------:R-:W-:Y:S02]  /*0980*/  IABS R14, R13 ;  /* 0x0000000d000e7213 */ /* 0x000fe40000000000 */
[----:B------:R-:W-:-:S04]  /*0990*/  SHF.R.S32.HI R10, RZ, 0x6, R7 ;  /* 0x00000006ff0a7819 */ /* 0x000fc80000011407 */
[----:B------:R-:W-:-:S04]  /*09a0*/  IABS R15, R10 ;  /* 0x0000000a000f7213 */ /* 0x000fc80000000000 */
[----:B------:R-:W0:Y:S08]  /*09b0*/  I2F.RP R4, R15 ;  /* 0x0000000f00047306 */ /* 0x000e300000209400 */
[----:B0-----:R-:W0:Y:S02]  /*09c0*/  MUFU.RCP R4, R4 ;  /* 0x0000000400047308 */ /* 0x001e240000001000 */
[----:B0-----:R-:W-:Y:S01]  /*09d0*/  VIADD R6, R4, 0xffffffe ;  /* 0x0ffffffe04067836 */ /* 0x001fe20000000000 */
[----:B------:R-:W-:-:S05]  /*09e0*/  IABS R4, R10 ;  /* 0x0000000a00047213 */ /* 0x000fca0000000000 */
[----:B------:R0:W1:Y:S01]  /*09f0*/  F2I.FTZ.U32.TRUNC.NTZ R7, R6 ;  /* 0x0000000600077305 */ /* 0x000062000021f000 */
[----:B------:R-:W-:Y:S02]  /*0a00*/  IMAD.MOV R17, RZ, RZ, -R4 ;  /* 0x000000ffff117224 */ /* 0x000fe400078e0a04 */
[----:B0-----:R-:W-:Y:S02]  /*0a10*/  IMAD.MOV.U32 R6, RZ, RZ, RZ ;  /* 0x000000ffff067224 */ /* 0x001fe400078e00ff */
[----:B-1----:R-:W-:-:S04]  /*0a20*/  IMAD.MOV R12, RZ, RZ, -R7 ;  /* 0x000000ffff0c7224 */ /* 0x002fc800078e0a07 */
[----:B------:R-:W-:-:S04]  /*0a30*/  IMAD R11, R12, R15, RZ ;  /* 0x0000000f0c0b7224 */ /* 0x000fc800078e02ff */
[----:B------:R-:W-:Y:S02]  /*0a40*/  IMAD.HI.U32 R7, R7, R11, R6 ;  /* 0x0000000b07077227 */ /* 0x000fe400078e0006 */
[----:B------:R-:W0:Y:S02]  /*0a50*/  I2F.RP R11, R19 ;  /* 0x00000013000b7306 */ /* 0x000e240000209400 */
[----:B------:R-:W-:-:S04]  /*0a60*/  IMAD.MOV.U32 R6, RZ, RZ, R14 ;  /* 0x000000ffff067224 */ /* 0x000fc800078e000e */
[----:B------:R-:W-:-:S04]  /*0a70*/  IMAD.HI.U32 R4, R7, R6, RZ ;  /* 0x0000000607047227 */ /* 0x000fc800078e00ff */
[----:B------:R-:W-:-:S05]  /*0a80*/  IMAD R6, R4, R17, R6 ;  /* 0x0000001104067224 */ /* 0x000fca00078e0206 */
[----:B------:R-:W-:Y:S01]  /*0a90*/  ISETP.GT.U32.AND P1, PT, R15, R6, PT ;  /* 0x000000060f00720c */ /* 0x000fe20003f24070 */
[----:B0-----:R-:W0:-:S12]  /*0aa0*/  MUFU.RCP R11, R11 ;  /* 0x0000000b000b7308 */ /* 0x001e180000001000 */
[----:B------:R-:W-:Y:S02]  /*0ab0*/  @!P1 IMAD.IADD R6, R6, 0x1, -R15 ;  /* 0x0000000106069824 */ /* 0x000fe400078e0a0f */
[----:B------:R-:W-:Y:S01]  /*0ac0*/  @!P1 VIADD R4, R4, 0x1 ;  /* 0x0000000104049836 */ /* 0x000fe20000000000 */
[----:B------:R-:W-:Y:S01]  /*0ad0*/  ISETP.NE.AND P1, PT, R10, RZ, PT ;  /* 0x000000ff0a00720c */ /* 0x000fe20003f25270 */
[----:B0-----:R-:W-:Y:S01]  /*0ae0*/  VIADD R7, R11, 0xffffffe ;  /* 0x0ffffffe0b077836 */ /* 0x001fe20000000000 */
[----:B------:R-:W-:Y:S02]  /*0af0*/  ISETP.GE.U32.AND P0, PT, R6, R15, PT ;  /* 0x0000000f0600720c */ /* 0x000fe40003f06070 */
[----:B------:R-:W-:Y:S01]  /*0b00*/  LOP3.LUT R6, R13, R10, RZ, 0x3c, !PT ;  /* 0x0000000a0d067212 */ /* 0x000fe200078e3cff */
[----:B------:R-:W0:Y:S02]  /*0b10*/  LDC R15, c[0x0][0x290] ;  /* 0x0000a400ff0f7b82 */ /* 0x000e240000000800 */
[----:B------:R-:W1:Y:S01]  /*0b20*/  F2I.FTZ.U32.TRUNC.NTZ R7, R7 ;  /* 0x0000000700077305 */ /* 0x000e62000021f000 */
[----:B------:R-:W-:Y:S01]  /*0b30*/  ISETP.GE.AND P2, PT, R6, RZ, PT ;  /* 0x000000ff0600720c */ /* 0x000fe20003f46270 */
[----:B------:R-:W-:-:S06]  /*0b40*/  IMAD.MOV.U32 R6, RZ, RZ, RZ ;  /* 0x000000ffff067224 */ /* 0x000fcc00078e00ff */
[----:B------:R-:W-:-:S04]  /*0b50*/  @P0 VIADD R4, R4, 0x1 ;  /* 0x0000000104040836 */ /* 0x000fc80000000000 */
[----:B------:R-:W-:Y:S02]  /*0b60*/  IMAD.MOV.U32 R14, RZ, RZ, R4 ;  /* 0x000000ffff0e7224 */ /* 0x000fe400078e0004 */
[----:B-1----:R-:W-:Y:S02]  /*0b70*/  IMAD.MOV R4, RZ, RZ, -R7 ;  /* 0x000000ffff047224 */ /* 0x002fe400078e0a07 */
[----:B------:R-:W-:Y:S01]  /*0b80*/  @!P2 IMAD.MOV R14, RZ, RZ, -R14 ;  /* 0x000000ffff0ea224 */ /* 0x000fe200078e0a0e */
[----:B------:R-:W-:Y:S01]  /*0b90*/  @!P1 LOP3.LUT R14, RZ, R10, RZ, 0x33, !PT ;  /* 0x0000000aff0e9212 */ /* 0x000fe200078e33ff */
[----:B------:R-:W-:-:S03]  /*0ba0*/  IMAD R11, R4, R19, RZ ;  /* 0x00000013040b7224 */ /* 0x000fc600078e02ff */
[----:B------:R-:W-:Y:S01]  /*0bb0*/  IABS R4, R14 ;  /* 0x0000000e00047213 */ /* 0x000fe20000000000 */
[----:B------:R-:W-:-:S04]  /*0bc0*/  IMAD.HI.U32 R6, R7, R11, R6 ;  /* 0x0000000b07067227 */ /* 0x000fc800078e0006 */
[----:B------:R-:W-:Y:S02]  /*0bd0*/  IMAD.MOV.U32 R7, RZ, RZ, R4 ;  /* 0x000000ffff077224 */ /* 0x000fe400078e0004 */
[----:B------:R-:W-:Y:S02]  /*0be0*/  IMAD.MOV R11, RZ, RZ, -R14 ;  /* 0x000000ffff0b7224 */ /* 0x000fe400078e0a0e */
[----:B------:R-:W-:-:S04]  /*0bf0*/  IMAD.HI.U32 R4, R6, R7, RZ ;  /* 0x0000000706047227 */ /* 0x000fc800078e00ff */
[----:B------:R-:W-:-:S04]  /*0c00*/  IMAD.MOV R6, RZ, RZ, -R4 ;  /* 0x000000ffff067224 */ /* 0x000fc800078e0a04 */
[----:B------:R-:W-:-:S05]  /*0c10*/  IMAD R6, R19, R6, R7 ;  /* 0x0000000613067224 */ /* 0x000fca00078e0207 */
[----:B------:R-:W-:-:S13]  /*0c20*/  ISETP.GT.U32.AND P1, PT, R19, R6, PT ;  /* 0x000000061300720c */ /* 0x000fda0003f24070 */
[----:B------:R-:W-:Y:S02]  /*0c30*/  @!P1 IMAD.IADD R6, R6, 0x1, -R19 ;  /* 0x0000000106069824 */ /* 0x000fe400078e0a13 */
[----:B------:R-:W-:Y:S01]  /*0c40*/  @!P1 VIADD R4, R4, 0x1 ;  /* 0x0000000104049836 */ /* 0x000fe20000000000 */
[----:B------:R-:W-:Y:S02]  /*0c50*/  ISETP.NE.AND P1, PT, R23, RZ, PT ;  /* 0x000000ff1700720c */ /* 0x000fe40003f25270 */
[----:B------:R-:W-:Y:S02]  /*0c60*/  ISETP.GE.U32.AND P0, PT, R6, R19, PT ;  /* 0x000000130600720c */ /* 0x000fe40003f06070 */
[----:B------:R-:W-:-:S04]  /*0c70*/  LOP3.LUT R6, R14, R23, RZ, 0x3c, !PT ;  /* 0x000000170e067212 */ /* 0x000fc800078e3cff */
[----:B------:R-:W-:Y:S01]  /*0c80*/  ISETP.GE.AND P2, PT, R6, RZ, PT ;  /* 0x000000ff0600720c */ /* 0x000fe20003f46270 */
[----:B0-----:R-:W-:-:S05]  /*0c90*/  VIADD R6, R15, 0x1f ;  /* 0x0000001f0f067836 */ /* 0x001fca0000000000 */
[----:B------:R-:W-:Y:S01]  /*0ca0*/  SHF.R.S32.HI R7, RZ, 0x1f, R6 ;  /* 0x0000001fff077819 */ /* 0x000fe20000011406 */
[----:B------:R-:W-:Y:S01]  /*0cb0*/  @P0 VIADD R4, R4, 0x1 ;  /* 0x0000000104040836 */ /* 0x000fe20000000000 */
[----:B------:R-:W-:Y:S02]  /*0cc0*/  ISETP.NE.AND P0, PT, R8, RZ, PT ;  /* 0x000000ff0800720c */ /* 0x000fe40003f05270 */
[----:B------:R-:W-:Y:S01]  /*0cd0*/  LEA.HI R7, R7, R6, RZ, 0x5 ;  /* 0x0000000607077211 */ /* 0x000fe200078f28ff */
[----:B------:R-:W-:Y:S02]  /*0ce0*/  IMAD R6, R10, R11, R13 ;  /* 0x0000000b0a067224 */ /* 0x000fe400078e020d */
[----:B------:R-:W-:Y:S01]  /*0cf0*/  @!P2 IMAD.MOV R4, RZ, RZ, -R4 ;  /* 0x000000ffff04a224 */ /* 0x000fe200078e0a04 */
[----:B------:R-:W-:Y:S02]  /*0d00*/  @!P1 LOP3.LUT R4, RZ, R23, RZ, 0x33, !PT ;  /* 0x00000017ff049212 */ /* 0x000fe400078e33ff */
[----:B------:R-:W-:-:S03]  /*0d10*/  SHF.R.S32.HI R7, RZ, 0x5, R7 ;  /* 0x00000005ff077819 */ /* 0x000fc60000011407 */
[----:B------:R-:W-:-:S04]  /*0d20*/  IMAD.MOV R12, RZ, RZ, -R4 ;  /* 0x000000ffff0c7224 */ /* 0x000fc800078e0a04 */
[----:B------:R-:W-:Y:S01]  /*0d30*/  IMAD R23, R23, R12, R14 ;  /* 0x0000000c17177224 */ /* 0x000fe200078e020e */
[----:B------:R-:W-:Y:S06]  /*0d40*/  @!P0 BRA `(.L_x_10) ;  /* 0x0000002c00ac8947 */ /* 0x000fec0003800000 */
[----:B------:R-:W-:-:S13]  /*0d50*/  ISETP.NE.AND P0, PT, R8, 0x1, PT ;  /* 0x000000010800780c */ /* 0x000fda0003f05270 */
[----:B------:R-:W-:Y:S05]  /*0d60*/  @P0 EXIT ;  /* 0x000000000000094d */ /* 0x000fea0003800000 */
[----:B------:R-:W-:Y:S01]  /*0d70*/  ISETP.GE.AND P0, PT, R15, 0x1, PT ;  /* 0x000000010f00780c */ /* 0x000fe20003f06270 */
[----:B------:R-:W-:Y:S01]  /*0d80*/  UMOV UR4, URZ ;  /* 0x0000003f00047c82 */ /* 0x000fe20008000000 */
[----:B------:R-:W-:Y:S02]  /*0d90*/  CS2R R54, SRZ ;  /* 0x0000000000367805 */ /* 0x000fe4000001ff00 */
[----:B------:R-:W-:Y:S02]  /*0da0*/  CS2R R24, SRZ ;  /* 0x0000000000187805 */ /* 0x000fe4000001ff00 */
[----:B------:R-:W-:Y:S02]  /*0db0*/  CS2R R26, SRZ ;  /* 0x00000000001a7805 */ /* 0x000fe4000001ff00 */
[----:B------:R-:W-:Y:S02]  /*0dc0*/  CS2R R28, SRZ ;  /* 0x00000000001c7805 */ /* 0x000fe4000001ff00 */
[----:B------:R-:W-:-:S02]  /*0dd0*/  CS2R R30, SRZ ;  /* 0x00000000001e7805 */ /* 0x000fc4000001ff00 */
[----:B------:R-:W-:Y:S02]  /*0de0*/  CS2R R32, SRZ ;  /* 0x0000000000207805 */ /* 0x000fe4000001ff00 */
        /* <DEDUP_REMOVED lines=9> */
[----:B------:R-:W-:Y:S01]  /*0e80*/  CS2R R52, SRZ ;  /* 0x0000000000347805 */ /* 0x000fe2000001ff00 */
[----:B------:R-:W-:Y:S06]  /*0e90*/  @!P0 BRA `(.L_x_11) ;  /* 0x0000000000708947 */ /* 0x000fec0003800000 */
[----:B------:R-:W-:-:S04]  /*0ea0*/  LOP3.LUT R5, R3, 0x1, RZ, 0xfc, !PT ;  /* 0x0000000103057812 */ /* 0x000fc800078efcff */
[----:B------:R-:W-:-:S13]  /*0eb0*/  ISETP.NE.AND P0, PT, R5, 0x3, PT ;  /* 0x000000030500780c */ /* 0x000fda0003f05270 */
[----:B------:R-:W-:Y:S05]  /*0ec0*/  @!P0 BRA `(.L_x_12) ;  /* 0x0000000000048947 */ /* 0x000fea0003800000 */
[----:B------:R-:W-:Y:S01]  /*0ed0*/  BPT.TRAP 0x1 ;  /* 0x000000040000795c */ /* 0x000fe20000300000 */
.L_x_12:
[----:B------:R-:W0:Y:S01]  /*0ee0*/  S2UR UR5, SR_CgaCtaId ;  /* 0x00000000000579c3 */ /* 0x000e220000008800 */
[----:B------:R-:W-:Y:S01]  /*0ef0*/  SHF.L.U32 R5, RZ, 0x1f, RZ ;  /* 0x0000001fff057819 */ /* 0x000fe200000006ff */
[----:B------:R-:W-:Y:S02]  /*0f00*/  UMOV UR4, 0x400 ;  /* 0x0000040000047882 */ /* 0x000fe40000000000 */
[----:B0-----:R-:W-:-:S12]  /*0f10*/  ULEA UR4, UR5, UR4, 0x18 ;  /* 0x0000000405047291 */ /* 0x001fd8000f8ec03f */
.L_x_13:
[----:B0-----:R-:W-:-:S04]  /*0f20*/  IMAD.U32 R8, RZ, RZ, UR4 ;  /* 0x00000004ff087e24 */ /* 0x001fc8000f8e00ff */
[----:B------:R0:W1:Y:S03]  /*0f30*/  SYNCS.PHASECHK.TRANS64.TRYWAIT P0, [R8+URZ+0x38000], R5 ;  /* 0x03800005080075a7 */ /* 0x000066000800017f */
[----:B-1----:R-:W-:Y:S05]  /*0f40*/  @!P0 NANOSLEEP.SYNCS 0x989680 ;  /* 0x009896800000895d */ /* 0x002fea0003900000 */
[----:B------:R-:W1:Y:S02]  /*0f50*/  @!P0 SYNCS.PHASECHK.TRANS64 P0, [R8+URZ+0x38000], R5 ;  /* 0x03800005080085a7 */ /* 0x000e64000800007f */
[----:B-1----:R-:W-:Y:S05]  /*0f60*/  @!P0 BRA `(.L_x_13) ;  /* 0xfffffffc00ec8947 */ /* 0x002fea000383ffff */
[----:B------:R-:W-:Y:S01]  /*0f70*/  UIADD3 UR5, UR4, 0x1c000, URZ ;  /* 0x0001c00004057890 */ /* 0x000fe2000fffe03f */
[----:B------:R-:W-:Y:S01]  /*0f80*/  WARPGROUP.ARRIVE ;  /* 0x00000000000079c5 */ /* 0x000fe20000000000 */
[----:B------:R-:W-:Y:S02]  /*0f90*/  USHF.R.U32.HI UR4, URZ, 0x4, UR4 ;  /* 0x000000043f047899 */ /* 0x000fe40008011604 */
[----:B------:R-:W-:Y:S02]  /*0fa0*/  USHF.R.U32.HI UR5, URZ, 0x4, UR5 ;  /* 0x000000043f057899 */ /* 0x000fe40008011605 */
[----:B------:R-:W-:Y:S02]  /*0fb0*/  ULOP3.LUT UR4, UR4, 0x3fff, URZ, 0xc0, !UPT ;  /* 0x00003fff04047892 */ /* 0x000fe4000f8ec03f */
[----:B------:R-:W-:Y:S01]  /*0fc0*/  ULOP3.LUT UR6, UR5, 0x3fff, URZ, 0xc0, !UPT ;  /* 0x00003fff05067892 */ /* 0x000fe2000f8ec03f */
[----:B------:R-:W-:Y:S02]  /*0fd0*/  UMOV UR7, 0x40000040 ;  /* 0x4000004000077882 */ /* 0x000fe40000000000 */
[----:B------:R-:W-:-:S06]  /*0fe0*/  UMOV UR5, 0x40000040 ;  /* 0x4000004000057882 */ /* 0x000fcc0000000000 */
[----:B------:R-:W-:Y:S01]  /*0ff0*/  HGMMA.64x64x16.F32 R24, gdesc[UR4].tnspA.tnspB, RZ, !UPT ;  /* 0x60e00000041879f0 */ /* 0x000fe2000c7008ff */
[----:B------:R-:W-:Y:S02]  /*1000*/  UIADD3 UR4, UR4, 0x80, URZ ;  /* 0x0000008004047890 */ /* 0x000fe4000fffe03f */
[----:B------:R-:W-:Y:S01]  /*1010*/  UIADD3 UR6, UR6, 0x80, URZ ;  /* 0x0000008006067890 */ /* 0x000fe2000fffe03f */
[----:B------:R-:W-:Y:S01]  /*1020*/  UMOV UR5, 0x40000040 ;  /* 0x4000004000057882 */ /* 0x000fe20000000000 */
[----:B------:R-:W-:-:S07]  /*1030*/  UMOV UR7, 0x40000040 ;  /* 0x4000004000077882 */ /* 0x000fce0000000000 */
[----:B------:R-:W-:Y:S01]  /*1040*/  HGMMA.64x64x16.F32 R24, gdesc[UR4].tnspA.tnspB, R24, gsb0 ;  /* 0x60e00000041879f0 */ /* 0x000fe20008000818 */
[----:B------:R-:W-:-:S05]  /*1050*/  UMOV UR4, 0x1 ;  /* 0x0000000100047882 */ /* 0x000fca0000000000 */
.L_x_11:
[----:B0-----:R-:W-:-:S05]  /*1060*/  VIMNMX R8, R7, 0x1, PT ;  /* 0x0000000107087848 */ /* 0x001fca0003fe0100 */
[----:B------:R-:W-:-:S05]  /*1070*/  IMAD.IADD R5, R7, 0x1, -R8 ;  /* 0x0000000107057824 */ /* 0x000fca00078e0a08 */
[----:B------:R-:W-:-:S13]  /*1080*/  ISETP.GE.AND P0, PT, R5, 0x1, PT ;  /* 0x000000010500780c */ /* 0x000fda0003f06270 */
[----:B------:R-:W-:Y:S05]  /*1090*/  @!P0 BRA `(.L_x_14) ;  /* 0x0000000000e88947 */ /* 0x000fea0003800000 */
[----:B------:R-:W0:Y:S01]  /*10a0*/  S2UR UR6, SR_CgaCtaId ;  /* 0x00000000000679c3 */ /* 0x000e220000008800 */
[----:B------:R-:W-:Y:S01]  /*10b0*/  UMOV UR5, 0x400 ;  /* 0x0000040000057882 */ /* 0x000fe20000000000 */
[----:B------:R-:W-:Y:S01]  /*10c0*/  LOP3.LUT R8, RZ, R7, RZ, 0x33, !PT ;  /* 0x00000007ff087212 */ /* 0x000fe200078e33ff */
[----:B------:R-:W-:Y:S01]  /*10d0*/  IMAD.MOV.U32 R10, RZ, RZ, RZ ;  /* 0x000000ffff0a7224 */ /* 0x000fe200078e00ff */
[----:B------:R-:W-:Y:S01]  /*10e0*/  LOP3.LUT R11, R3, 0x1, RZ, 0xfc, !PT ;  /* 0x00000001030b7812 */ /* 0x000fe200078efcff */
[----:B------:R-:W-:Y:S01]  /*10f0*/  UISETP.NE.U32.AND UP0, UPT, UR4, URZ, UPT ;  /* 0x0000003f0400728c */ /* 0x000fe2000bf05070 */
[----:B------:R-:W-:-:S04]  /*1100*/  VIMNMX R8, R8, -0x2, !PT ;  /* 0xfffffffe08087848 */ /* 0x000fc80007fe0100 */
[----:B------:R-:W-:Y:S01]  /*1110*/  IADD3 R7, R7, 0x2, R8 ;  /* 0x0000000207077810 */ /* 0x000fe20007ffe008 */
[----:B0-----:R-:W-:-:S04]  /*1120*/  ULEA UR7, UR6, UR5, 0x18 ;  /* 0x0000000506077291 */ /* 0x001fc8000f8ec03f */
[----:B------:R-:W-:Y:S02]  /*1130*/  UIADD3 UR5, UR7, 0x1c000, URZ ;  /* 0x0001c00007057890 */ /* 0x000fe4000fffe03f */
[----:B------:R-:W-:Y:S02]  /*1140*/  USHF.R.U32.HI UR6, URZ, 0x4, UR7 ;  /* 0x000000043f067899 */ /* 0x000fe40008011607 */
[----:B------:R-:W-:Y:S02]  /*1150*/  USHF.R.U32.HI UR5, URZ, 0x4, UR5 ;  /* 0x000000043f057899 */ /* 0x000fe40008011605 */
[----:B------:R-:W-:Y:S02]  /*1160*/  ULOP3.LUT UR15, UR6, 0x3fff, URZ, 0xc0, !UPT ;  /* 0x00003fff060f7892 */ /* 0x000fe4000f8ec03f */
[----:B------:R-:W-:-:S03]  /*1170*/  ULOP3.LUT UR14, UR5, 0x3fff, URZ, 0xc0, !UPT ;  /* 0x00003fff050e7892 */ /* 0x000fc6000f8ec03f */
[----:B------:R-:W-:-:S09]  /*1180*/  UMOV UR5, URZ ;  /* 0x0000003f00057c82 */ /* 0x000fd20008000000 */
.L_x_19:
[----:B------:R-:W-:-:S13]  /*1190*/  ISETP.NE.AND P1, PT, R11, 0x3, PT ;  /* 0x000000030b00780c */ /* 0x000fda0003f25270 */
[----:B0-----:R-:W-:Y:S05]  /*11a0*/  @!P1 BRA `(.L_x_15) ;  /* 0x0000000000049947 */ /* 0x001fea0003800000 */
[----:B------:R-:W-:Y:S01]  /*11b0*/  BPT.TRAP 0x1 ;  /* 0x000000040000795c */ /* 0x000fe20000300000 */
.L_x_15:
[----:B------:R-:W-:Y:S01]  /*11c0*/  SHF.L.U32 R8, R10, 0x1f, RZ ;  /* 0x0000001f0a087819 */ /* 0x000fe200000006ff */
[----:B------:R-:W-:-:S12]  /*11d0*/  ULEA UR6, UR4, UR7, 0x3 ;  /* 0x0000000704067291 */ /* 0x000fd8000f8e183f */
.L_x_16:
[----:B0-----:R-:W-:-:S04]  /*11e0*/  IMAD.U32 R9, RZ, RZ, UR6 ;  /* 0x00000006ff097e24 */ /* 0x001fc8000f8e00ff */
[----:B------:R0:W1:Y:S03]  /*11f0*/  SYNCS.PHASECHK.TRANS64.TRYWAIT P0, [R9+URZ+0x38000], R8 ;  /* 0x03800008090075a7 */ /* 0x000066000800017f */
[----:B-1----:R-:W-:Y:S05]  /*1200*/  @!P0 NANOSLEEP.SYNCS 0x989680 ;  /* 0x009896800000895d */ /* 0x002fea0003900000 */
[----:B------:R-:W1:Y:S02]  /*1210*/  @!P0 SYNCS.PHASECHK.TRANS64 P0, [R9+URZ+0x38000], R8 ;  /* 0x03800008090085a7 */ /* 0x000e64000800007f */
[----:B-1----:R-:W-:Y:S05]  /*1220*/  @!P0 BRA `(.L_x_16) ;  /* 0xfffffffc00ec8947 */ /* 0x002fea000383ffff */
[----:B------:R-:W-:Y:S01]  /*1230*/  ULEA UR8, UR4, UR15, 0x8 ;  /* 0x0000000f04087291 */ /* 0x000fe2000f8e403f */
[----:B------:R-:W-:Y:S01]  /*1240*/  WARPGROUP.ARRIVE ;  /* 0x00000000000079c5 */ /* 0x000fe20000000000 */
[----:B------:R-:W-:Y:S01]  /*1250*/  ULEA UR10, UR4, UR14, 0x8 ;  /* 0x0000000e040a7291 */ /* 0x000fe2000f8e403f */
[----:B------:R-:W-:Y:S01]  /*1260*/  UMOV UR9, 0x40000040 ;  /* 0x4000004000097882 */ /* 0x000fe20000000000 */
[----:B------:R-:W-:-:S07]  /*1270*/  UMOV UR11, 0x40000040 ;  /* 0x40000040000b7882 */ /* 0x000fce0000000000 */
[----:B------:R-:W-:Y:S01]  /*1280*/  HGMMA.64x64x16.F32 R24, gdesc[UR8].tnspA.tnspB, R24, UP0 ;  /* 0x60e00000081879f0 */ /* 0x000fe2000bf00818 */
[----:B------:R-:W-:Y:S02]  /*1290*/  UIADD3 UR8, UR8, 0x80, URZ ;  /* 0x0000008008087890 */ /* 0x000fe4000fffe03f */
[----:B------:R-:W-:Y:S01]  /*12a0*/  UIADD3 UR10, UR10, 0x80, URZ ;  /* 0x000000800a0a7890 */ /* 0x000fe2000fffe03f */
[----:B------:R-:W-:Y:S01]  /*12b0*/  UMOV UR9, 0x40000040 ;  /* 0x4000004000097882 */ /* 0x000fe20000000000 */
[----:B------:R-:W-:-:S07]  /*12c0*/  UMOV UR11, 0x40000040 ;  /* 0x40000040000b7882 */ /* 0x000fce0000000000 */
[----:B------:R-:W-:Y:S03]  /*12d0*/  HGMMA.64x64x16.F32 R24, gdesc[UR8].tnspA.tnspB, R24, gsb0 ;  /* 0x60e00000081879f0 */ /* 0x000fe60008000818 */
[----:B------:R-:W-:Y:S02]  /*12e0*/  WARPGROUP.DEPBAR.LE gsb0, 0x1 ;  /* 0x00008000000079c5 */ /* 0x000fe40000010100 */
[----:B------:R-:W-:Y:S05]  /*12f0*/  @!P1 BRA `(.L_x_17) ;  /* 0x0000000000049947 */ /* 0x000fea0003800000 */
[----:B------:R-:W-:Y:S01]  /*1300*/  BPT.TRAP 0x1 ;  /* 0x000000040000795c */ /* 0x000fe20000300000 */
.L_x_17:
[----:B------:R-:W-:Y:S01]  /*1310*/  ULEA UR6, UR5, UR7, 0x3 ;  /* 0x0000000705067291 */ /* 0x000fe2000f8e183f */
[----:B------:R-:W-:-:S03]  /*1320*/  ISETP.GT.U32.AND P0, PT, R3, 0x1, PT ;  /* 0x000000010300780c */ /* 0x000fc60003f04070 */
[----:B------:R-:W-:-:S04]  /*1330*/  UIADD3 UR6, UR6, 0x380e0, URZ ;  /* 0x000380e006067890 */ /* 0x000fc8000fffe03f */
[----:B------:R-:W-:-:S09]  /*1340*/  UPRMT UR6, URZ, 0x654, UR6 ;  /* 0x000006543f067896 */ /* 0x000fd20008000006 */
[----:B------:R-:W-:Y:S01]  /*1350*/  SYNCS.ARRIVE.TRANS64.RED.A1T0 RZ, [UR6], RZ ;  /* 0x000000ffffff79a7 */ /* 0x000fe20008100406 */
[----:B------:R-:W-:Y:S05]  /*1360*/  @P0 BRA `(.L_x_18) ;  /* 0x0000000000040947 */ /* 0x000fea0003800000 */
[----:B------:R-:W-:Y:S01]  /*1370*/  BPT.TRAP 0x1 ;  /* 0x000000040000795c */ /* 0x000fe20000300000 */
.L_x_18:
[----:B------:R-:W-:Y:S01]  /*1380*/  VIADD R7, R7, 0xffffffff ;  /* 0xffffffff07077836 */ /* 0x000fe20000000000 */
[----:B------:R-:W-:Y:S02]  /*1390*/  UIADD3 UR4, UR4, 0x1, URZ ;  /* 0x0000000104047890 */ /* 0x000fe4000fffe03f */
[----:B------:R-:W-:Y:S02]  /*13a0*/  UIADD3 UR5, UR5, 0x1, URZ ;  /* 0x0000000105057890 */ /* 0x000fe4000fffe03f */
[----:B------:R-:W-:Y:S01]  /*13b0*/  ISETP.GT.AND P0, PT, R7, 0x1, PT ;  /* 0x000000010700780c */ /* 0x000fe20003f04270 */
[----:B------:R-:W-:Y:S02]  /*13c0*/  UISETP.NE.AND UP0, UPT, UR4, 0x1c, UPT ;  /* 0x0000001c0400788c */ /* 0x000fe4000bf05270 */
[----:B------:R-:W-:Y:S02]  /*13d0*/  UISETP.NE.AND UP1, UPT, UR5, 0x1c, UPT ;  /* 0x0000001c0500788c */ /* 0x000fe4000bf25270 */
[----:B------:R-:W-:-:S02]  /*13e0*/  USEL UR6, URZ, 0x1, UP0 ;  /* 0x000000013f067887 */ /* 0x000fc40008000000 */
[----:B------:R-:W-:Y:S02]  /*13f0*/  USEL UR4, UR4, URZ, UP0 ;  /* 0x0000003f04047287 */ /* 0x000fe40008000000 */
[----:B------:R-:W-:Y:S02]  /*1400*/  USEL UR5, UR5, URZ, UP1 ;  /* 0x0000003f05057287 */ /* 0x000fe40008800000 */
[----:B------:R-:W-:Y:S01]  /*1410*/  UPLOP3.LUT UP0, UPT, UPT, UPT, UPT, 0x80, 0x0 ;  /* 0x000000000000789c */ /* 0x000fe20003f0f070 */
[----:B------:R-:W-:Y:S01]  /*1420*/  LOP3.LUT R10, R10, UR6, RZ, 0x3c, !PT ;  /* 0x000000060a0a7c12 */ /* 0x000fe2000f8e3cff */
[----:B------:R-:W-:Y:S09]  /*1430*/  @P0 BRA `(.L_x_19) ;  /* 0xfffffffc00540947 */ /* 0x000ff2000383ffff */
.L_x_14:
[----:B------:R-:W1:Y:S01]  /*1440*/  LDC R7, c[0x0][0x290] ;  /* 0x0000a400ff077b82 */ /* 0x000e620000000800 */
[----:B------:R-:W-:Y:S02]  /*1450*/  WARPGROUP.DEPBAR.LE gsb0, 0x0 ;  /* 0x00008000000079c5 */ /* 0x000fe40000010000 */
[----:B-1----:R-:W-:-:S13]  /*1460*/  ISETP.GE.AND P0, PT, R7, 0x1, PT ;  /* 0x000000010700780c */ /* 0x002fda0003f06270 */
[----:B------:R-:W-:Y:S05]  /*1470*/  @!P0 BRA `(.L_x_20) ;  /* 0x0000000000448947 */ /* 0x000fea0003800000 */
[----:B------:R-:W-:-:S04]  /*1480*/  LOP3.LUT R7, R3, 0x1, RZ, 0xfc, !PT ;  /* 0x0000000103077812 */ /* 0x000fc800078efcff */
[----:B------:R-:W-:-:S13]  /*1490*/  ISETP.NE.AND P0, PT, R7, 0x3, PT ;  /* 0x000000030700780c */ /* 0x000fda0003f05270 */
[----:B------:R-:W-:Y:S05]  /*14a0*/  @!P0 BRA `(.L_x_21) ;  /* 0x0000000000048947 */ /* 0x000fea0003800000 */
[----:B------:R-:W-:Y:S01]  /*14b0*/  BPT.TRAP 0x1 ;  /* 0x000000040000795c */ /* 0x000fe20000300000 */
.L_x_21:
[----:B------:R-:W1:Y:S01]  /*14c0*/  S2R R10, SR_CgaCtaId ;  /* 0x00000000000a7919 */ /* 0x000e620000008800 */
[----:B0-----:R-:W-:Y:S02]  /*14d0*/  SHF.R.U32.HI R8, RZ, 0x2, R5 ;  /* 0x00000002ff087819 */ /* 0x001fe40000011605 */
[----:B------:R-:W-:Y:S02]  /*14e0*/  MOV R7, 0x400 ;  /* 0x0000040000077802 */ /* 0x000fe40000000f00 */
[----:B------:R-:W-:Y:S01]  /*14f0*/  ISETP.GT.U32.AND P0, PT, R3, 0x1, PT ;  /* 0x000000010300780c */ /* 0x000fe20003f04070 */
[----:B------:R-:W-:-:S04]  /*1500*/  IMAD.WIDE.U32 R8, R8, 0x24924925, RZ ;  /* 0x2492492508087825 */ /* 0x000fc800078e00ff */
[----:B------:R-:W-:Y:S01]  /*1510*/  IMAD R8, R9, -0x1c, R5 ;  /* 0xffffffe409087824 */ /* 0x000fe200078e0205 */
[----:B-1----:R-:W-:-:S05]  /*1520*/  LEA R7, R10, R7, 0x18 ;  /* 0x000000070a077211 */ /* 0x002fca00078ec0ff */
[----:B------:R-:W-:-:S04]  /*1530*/  IMAD R8, R8, 0x8, R7 ;  /* 0x0000000808087824 */ /* 0x000fc800078e0207 */
[----:B------:R-:W-:-:S05]  /*1540*/  VIADD R8, R8, 0x380e0 ;  /* 0x000380e008087836 */ /* 0x000fca0000000000 */
[----:B------:R-:W-:-:S04]  /*1550*/  PRMT R8, RZ, 0x654, R8 ;  /* 0x00000654ff087816 */ /* 0x000fc80000000008 */
[----:B------:R1:W-:Y:S01]  /*1560*/  SYNCS.ARRIVE.TRANS64.RED.A1T0 RZ, [R8+URZ], RZ ;  /* 0x000000ff08ff79a7 */ /* 0x0003e2000810043f */
[----:B------:R-:W-:Y:S05]  /*1570*/  @P0 BRA `(.L_x_20) ;  /* 0x0000000000040947 */ /* 0x000fea0003800000 */
[----:B------:R-:W-:Y:S01]  /*1580*/  BPT.TRAP 0x1 ;  /* 0x000000040000795c */ /* 0x000fe20000300000 */
.L_x_20:
[----:B01----:R-:W0:Y:S01]  /*1590*/  S2R R8, SR_TID.X ;  /* 0x0000000000087919 */ /* 0x003e220000002100 */
[----:B------:R-:W1:Y:S01]  /*15a0*/  LDC.64 R10, c[0x0][0x5d0] ;  /* 0x00017400ff0a7b82 */ /* 0x000e620000000a00 */
[----:B------:R-:W-:Y:S01]  /*15b0*/  IMAD.SHL.U32 R6, R6, 0x40, RZ ;  /* 0x0000004006067824 */ /* 0x000fe200078e00ff */
[----:B------:R-:W-:Y:S01]  /*15c0*/  SHF.R.S32.HI R16, RZ, 0x1f, R4 ;  /* 0x0000001fff107819 */ /* 0x000fe20000011404 */
[----:B------:R-:W2:Y:S01]  /*15d0*/  S2R R15, SR_CTAID.X ;  /* 0x00000000000f7919 */ /* 0x000ea20000002500 */
[----:B0-----:R-:W-:-:S04]  /*15e0*/  SHF.R.S32.HI R3, RZ, 0x1f, R8 ;  /* 0x0000001fff037819 */ /* 0x001fc80000011408 */
[----:B------:R-:W-:-:S04]  /*15f0*/  LEA.HI R3, R3, R8, RZ, 0x7 ;  /* 0x0000000803037211 */ /* 0x000fc800078f38ff */
[----:B------:R-:W-:-:S05]  /*1600*/  LOP3.LUT R3, R3, 0xffffff80, RZ, 0xc0, !PT ;  /* 0xffffff8003037812 */ /* 0x000fca00078ec0ff */
[----:B------:R-:W-:Y:S02]  /*1610*/  IMAD.IADD R3, R8, 0x1, -R3 ;  /* 0x0000000108037824 */ /* 0x000fe400078e0a03 */
[----:B------:R-:W0:Y:S03]  /*1620*/  LDC.64 R8, c[0x0][0x280] ;  /* 0x0000a000ff087b82 */ /* 0x000e260000000a00 */
[----:B------:R-:W-:-:S04]  /*1630*/  SHF.R.S32.HI R14, RZ, 0x1f, R3 ;  /* 0x0000001fff0e7819 */ /* 0x000fc80000011403 */
[----:B------:R-:W-:-:S04]  /*1640*/  LEA.HI R5, R14, R3, RZ, 0x2 ;  /* 0x000000030e057211 */ /* 0x000fc800078f10ff */
[--C-:B------:R-:W-:Y:S02]  /*1650*/  SHF.R.S32.HI R12, RZ, 0x2, R5.reuse ;  /* 0x00000002ff0c7819 */ /* 0x100fe40000011405 */
[----:B------:R-:W-:-:S04]  /*1660*/  SHF.R.S32.HI R7, RZ, 0x1f, R5 ;  /* 0x0000001fff077819 */ /* 0x000fc80000011405 */
[----:B------:R-:W-:-:S04]  /*1670*/  LEA.HI R7, R7, R12, RZ, 0x3 ;  /* 0x0000000c07077211 */ /* 0x000fc800078f18ff */
[----:B------:R-:W-:Y:S02]  /*1680*/  LOP3.LUT R7, R7, 0xfffffff8, RZ, 0xc0, !PT ;  /* 0xfffffff807077812 */ /* 0x000fe400078ec0ff */
[----:B0-----:R-:W-:-:S03]  /*1690*/  ISETP.GE.AND P0, PT, R6, R9, PT ;  /* 0x000000090600720c */ /* 0x001fc60003f06270 */
[----:B------:R-:W-:Y:S01]  /*16a0*/  IMAD.IADD R12, R12, 0x1, -R7 ;  /* 0x000000010c0c7824 */ /* 0x000fe200078e0a07 */
[----:B------:R-:W-:Y:S02]  /*16b0*/  LEA.HI R7, R14, R3, RZ, 0x5 ;  /* 0x000000030e077211 */ /* 0x000fe400078f28ff */
[----:B------:R-:W-:Y:S01]  /*16c0*/  LOP3.LUT R14, R5, 0xfffffffc, RZ, 0xc0, !PT ;  /* 0xfffffffc050e7812 */ /* 0x000fe200078ec0ff */
[----:B--2---:R-:W-:Y:S01]  /*16d0*/  IMAD.SHL.U32 R5, R15, 0x40, RZ ;  /* 0x000000400f057824 */ /* 0x004fe200078e00ff */
[----:B------:R-:W-:Y:S02]  /*16e0*/  SHF.R.S32.HI R13, RZ, 0x1f, R12 ;  /* 0x0000001fff0d7819 */ /* 0x000fe4000001140c */
[----:B------:R-:W-:Y:S01]  /*16f0*/  SHF.R.S32.HI R7, RZ, 0x5, R7 ;  /* 0x00000005ff077819 */ /* 0x000fe20000011407 */
[----:B------:R-:W-:Y:S01]  /*1700*/  IMAD.IADD R20, R3, 0x1, -R14 ;  /* 0x0000000103147824 */ /* 0x000fe200078e0a0e */
[----:B------:R-:W-:Y:S02]  /*1710*/  ISETP.GE.OR P0, PT, R5, R8, P0 ;  /* 0x000000080500720c */ /* 0x000fe40000706670 */
[----:B------:R-:W-:Y:S01]  /*1720*/  SHF.R.S32.HI R3, RZ, 0x1f, R6 ;  /* 0x0000001fff037819 */ /* 0x000fe20000011406 */
[----:B------:R-:W-:-:S04]  /*1730*/  IMAD.WIDE R56, R7, 0x10, R12 ;  /* 0x0000001007387825 */ /* 0x000fc800078e020c */
[----:B------:R-:W-:Y:S02]  /*1740*/  IMAD.SHL.U32 R14, R20, 0x2, RZ ;  /* 0x00000002140e7824 */ /* 0x000fe400078e00ff */
[----:B------:R-:W-:-:S03]  /*1750*/  IMAD.WIDE R56, R15, 0x40, R56 ;  /* 0x000000400f387825 */ /* 0x000fc600078e0238 */
[--C-:B------:R-:W-:Y:S01]  /*1760*/  SHF.R.S32.HI R15, RZ, 0x1f, R14.reuse ;  /* 0x0000001fff0f7819 */ /* 0x100fe2000001140e */
[-C--:B-1----:R-:W-:Y:S02]  /*1770*/  IMAD R17, R57, R10.reuse, RZ ;  /* 0x0000000a39117224 */ /* 0x082fe400078e02ff */
[----:B------:R-:W-:Y:S01]  /*1780*/  IMAD.WIDE.U32 R18, R56, R10, R14 ;  /* 0x0000000a38127225 */ /* 0x000fe200078e000e */
[----:B------:R-:W-:Y:S06]  /*1790*/  @P0 EXIT ;  /* 0x000000000000094d */ /* 0x000fec0003800000 */
[----:B------:R-:W-:Y:S01]  /*17a0*/  ULDC.64 UR6, c[0x0][0x288] ;  /* 0x0000a20000067ab9 */ /* 0x000fe20000000a00 */
[----:B------:R-:W-:Y:S01]  /*17b0*/  IMAD R17, R56, R11, R17 ;  /* 0x0000000b38117224 */ /* 0x000fe200078e0211 */
[----:B------:R-:W-:Y:S01]  /*17c0*/  ISETP.GE.AND P0, PT, R23, UR6, PT ;  /* 0x0000000617007c0c */ /* 0x000fe2000bf06270 */
[----:B------:R-:W-:Y:S01]  /*17d0*/  ULDC.64 UR4, c[0x0][0x5e0] ;  /* 0x0001780000047ab9 */ /* 0x000fe20000000a00 */
[----:B------:R-:W-:Y:S01]  /*17e0*/  IADD3 R18, P1, R6, R18, RZ ;  /* 0x0000001206127210 */ /* 0x000fe20007f3e0ff */
[----:B------:R-:W-:Y:S01]  /*17f0*/  IMAD R21, R16, UR4, RZ ;  /* 0x0000000410157c24 */ /* 0x000fe2000f8e02ff */
[C---:B------:R-:W-:Y:S01]  /*1800*/  ISETP.GE.OR P0, PT, R4.reuse, UR7, P0 ;  /* 0x0000000704007c0c */ /* 0x040fe20008706670 */
[----:B------:R-:W-:Y:S01]  /*1810*/  IMAD R7, R7, -0x10, -R5 ;  /* 0xfffffff007077824 */ /* 0x000fe200078e0a05 */
[----:B------:R-:W-:Y:S01]  /*1820*/  IADD3.X R19, R3, R19, R17, P1, !PT ;  /* 0x0000001303137210 */ /* 0x000fe20000ffe411 */
[----:B------:R-:W-:Y:S01]  /*1830*/  IMAD R21, R4, UR5, R21 ;  /* 0x0000000504157c24 */ /* 0x000fe2000f8e0215 */
[----:B------:R-:W-:Y:S01]  /*1840*/  SHF.R.S32.HI R17, RZ, 0x1f, R23 ;  /* 0x0000001fff117819 */ /* 0x000fe20000011417 */
[----:B------:R-:W-:-:S02]  /*1850*/  IMAD R5, R20, -0x2, R9 ;  /* 0xfffffffe14057824 */ /* 0x000fc400078e0209 */
[----:B------:R-:W-:Y:S01]  /*1860*/  IMAD.WIDE.U32 R18, R4, UR4, R18 ;  /* 0x0000000404127c25 */ /* 0x000fe2000f8e0012 */
[----:B------:R-:W-:-:S03]  /*1870*/  ULDC.64 UR4, c[0x0][0x5d8] ;  /* 0x0001760000047ab9 */ /* 0x000fc60000000a00 */
[----:B------:R-:W-:Y:S02]  /*1880*/  IMAD R20, R17, UR4, RZ ;  /* 0x0000000411147c24 */ /* 0x000fe4000f8e02ff */
[----:B------:R-:W-:Y:S01]  /*1890*/  IMAD.IADD R59, R19, 0x1, R21 ;  /* 0x00000001133b7824 */ /* 0x000fe200078e0215 */
[----:B------:R-:W-:Y:S06]  /*18a0*/  @P0 EXIT ;  /* 0x000000000000094d */ /* 0x000fec0003800000 */
[----:B-----5:R-:W-:Y:S01]  /*18b0*/  FSETP.NEU.AND P1, PT, R2, RZ, PT ;  /* 0x000000ff0200720b */ /* 0x020fe20003f2d000 */
[----:B------:R-:W-:Y:S01]  /*18c0*/  IMAD.MOV.U32 R58, RZ, RZ, R18 ;  /* 0x000000ffff3a7224 */ /* 0x000fe200078e0012 */
[----:B------:R-:W-:Y:S01]  /*18d0*/  IADD3 R7, R7, R8, -R12 ;  /* 0x0000000807077210 */ /* 0x000fe20007ffe80c */
[C---:B------:R-:W-:Y:S01]  /*18e0*/  IMAD R13, R23.reuse, UR5, R20 ;  /* 0x00000005170d7c24 */ /* 0x040fe2000f8e0214 */
[----:B------:R-:W-:Y:S01]  /*18f0*/  SHF.L.U64.HI R8, R10, 0x3, R11 ;  /* 0x000000030a087819 */ /* 0x000fe2000001020b */
[----:B------:R-:W-:Y:S01]  /*1900*/  IMAD.WIDE.U32 R58, R23, UR4, R58 ;  /* 0x00000004173a7c25 */ /* 0x000fe2000f8e003a */
[----:B------:R-:W-:-:S03]  /*1910*/  ULDC.64 UR4, c[0x0][0x5b8] ;  /* 0x00016e0000047ab9 */ /* 0x000fc60000000a00 */
[----:B------:R-:W-:Y:S02]  /*1920*/  IMAD.IADD R5, R5, 0x1, -R6 ;  /* 0x0000000105057824 */ /* 0x000fe400078e0a06 */
[----:B------:R-:W-:Y:S02]  /*1930*/  IMAD R12, R17, UR4, RZ ;  /* 0x00000004110c7c24 */ /* 0x000fe4000f8e02ff */
[----:B------:R-:W-:Y:S01]  /*1940*/  IMAD.SHL.U32 R9, R10, 0x8, RZ ;  /* 0x000000080a097824 */ /* 0x000fe200078e00ff */
[----:B------:R-:W-:Y:S01]  /*1950*/  ISETP.GT.AND P0, PT, R5, RZ, PT ;  /* 0x000000ff0500720c */ /* 0x000fe20003f04270 */
[----:B------:R-:W-:Y:S02]  /*1960*/  IMAD R17, R23, UR5, R12 ;  /* 0x0000000517117c24 */ /* 0x000fe4000f8e020c */
[----:B------:R-:W-:Y:S01]  /*1970*/  IMAD.IADD R13, R59, 0x1, R13 ;  /* 0x000000013b0d7824 */ /* 0x000fe200078e020d */
[----:B------:R-:W-:Y:S01]  /*1980*/  ISETP.GT.AND P2, PT, R7, RZ, P0 ;  /* 0x000000ff0700720c */ /* 0x000fe20000744270 */
[----:B------:R-:W-:-:S12]  /*1990*/  @!P1 BRA `(.L_x_22) ;  /* 0x0000001800189947 */ /* 0x000fd80003800000 */
[----:B------:R-:W-:Y:S01]  /*19a0*/  IADD3 R10, P1, R6, R14, RZ ;  /* 0x0000000e060a7210 */ /* 0x000fe20007f3e0ff */
[----:B------:R-:W-:Y:S01]  /*19b0*/  ULDC.64 UR6, c[0x0][0x5c0] ;  /* 0x0001700000067ab9 */ /* 0x000fe20000000a00 */
[----:B------:R-:W-:Y:S01]  /*19c0*/  ULDC.64 UR8, c[0x0][0x5b0] ;  /* 0x00016c0000087ab9 */ /* 0x000fe20000000a00 */
[----:B------:R-:W-:Y:S01]  /*19d0*/  IMAD R19, R16, UR6, RZ ;  /* 0x0000000610137c24 */ /* 0x000fe2000f8e02ff */
[----:B------:R-:W-:Y:S01]  /*19e0*/  ULDC.64 UR10, c[0x0][0x5a8] ;  /* 0x00016a00000a7ab9 */ /* 0x000fe20000000a00 */
[----:B------:R-:W-:Y:S02]  /*19f0*/  IMAD.X R11, R3, 0x1, R15, P1 ;  /* 0x00000001030b7824 */ /* 0x000fe400008e060f */
[C---:B------:R-:W-:Y:S02]  /*1a00*/  IMAD R60, R4.reuse, UR7, R19 ;  /* 0x00000007043c7c24 */ /* 0x040fe4000f8e0213 */
[----:B------:R-:W-:-:S04]  /*1a10*/  IMAD.WIDE.U32 R10, R4, UR6, R10 ;  /* 0x00000006040a7c25 */ /* 0x000fc8000f8e000a */
[----:B------:R-:W-:Y:S02]  /*1a20*/  IMAD.IADD R11, R11, 0x1, R60 ;  /* 0x000000010b0b7824 */ /* 0x000fe400078e023c */
[----:B------:R-:W-:Y:S02]  /*1a30*/  IMAD R61, R57, UR8, RZ ;  /* 0x00000008393d7c24 */ /* 0x000fe4000f8e02ff */
[----:B------:R-:W-:-:S04]  /*1a40*/  IMAD.WIDE.U32 R20, R23, UR4, R10 ;  /* 0x0000000417147c25 */ /* 0x000fc8000f8e000a */
[----:B------:R-:W-:Y:S02]  /*1a50*/  IMAD.IADD R19, R17, 0x1, R21 ;  /* 0x0000000111137824 */ /* 0x000fe400078e0215 */
[----:B------:R-:W-:Y:S02]  /*1a60*/  IMAD.MOV.U32 R18, RZ, RZ, R20 ;  /* 0x000000ffff127224 */ /* 0x000fe400078e0014 */
[C---:B------:R-:W-:Y:S02]  /*1a70*/  IMAD R61, R56.reuse, UR9, R61 ;  /* 0x00000009383d7c24 */ /* 0x040fe4000f8e023d */
[----:B------:R-:W-:-:S04]  /*1a80*/  IMAD.WIDE.U32 R10, R56, UR8, R18 ;  /* 0x00000008380a7c25 */ /* 0x000fc8000f8e0012 */
[----:B------:R-:W-:Y:S01]  /*1a90*/  IMAD.IADD R11, R11, 0x1, R61 ;  /* 0x000000010b0b7824 */ /* 0x000fe200078e023d */
[----:B------:R-:W-:-:S04]  /*1aa0*/  LEA R62, P1, R10, UR10, 0x1 ;  /* 0x0000000a0a3e7c11 */ /* 0x000fc8000f8208ff */
[----:B------:R-:W-:-:S05]  /*1ab0*/  LEA.HI.X R63, R10, UR11, R11, 0x1, P1 ;  /* 0x0000000b0a3f7c11 */ /* 0x000fca00088f0c0b */
[----:B------:R0:W2:Y:S01]  /*1ac0*/  @P2 LDG.E.LTC128B.U16 R59, desc[UR12][R62.64] ;  /* 0x0000000c3e3b2981 */ /* 0x0000a2000c1e1520 */
[----:B------:R-:W-:Y:S01]  /*1ad0*/  IMAD.WIDE.U32 R22, R23, UR4, RZ ;  /* 0x0000000417167c25 */ /* 0x000fe2000f8e00ff */
[----:B------:R-:W-:Y:S01]  /*1ae0*/  ULDC.64 UR4, c[0x0][0x5c8] ;  /* 0x0001720000047ab9 */ /* 0x000fe20000000a00 */
[----:B------:R-:W-:Y:S01]  /*1af0*/  ISETP.GT.AND P1, PT, R5, 0x1, PT ;  /* 0x000000010500780c */ /* 0x000fe20003f24270 */
[----:B------:R-:W-:Y:S01]  /*1b00*/  BSSY B0, `(.L_x_23) ;  /* 0x0000016000007945 */ /* 0x000fe20003800000 */
[----:B------:R-:W-:Y:S02]  /*1b10*/  IMAD.IADD R17, R23, 0x1, R17 ;  /* 0x0000000117117824 */ /* 0x000fe400078e0211 */
[----:B------:R-:W-:-:S04]  /*1b20*/  IMAD.MOV.U32 R16, RZ, RZ, R22 ;  /* 0x000000ffff107224 */ /* 0x000fc800078e0016 */
[----:B------:R-:W-:-:S04]  /*1b30*/  IMAD.WIDE.U32 R10, R56, UR8, R16 ;  /* 0x00000008380a7c25 */ /* 0x000fc8000f8e0010 */
[----:B------:R-:W-:Y:S02]  /*1b40*/  IMAD.IADD R11, R61, 0x1, R11 ;  /* 0x000000013d0b7824 */ /* 0x000fe400078e020b */
[----:B------:R-:W-:-:S04]  /*1b50*/  IMAD.WIDE.U32 R10, R4, UR6, R10 ;  /* 0x00000006040a7c25 */ /* 0x000fc8000f8e000a */
[----:B------:R-:W-:Y:S01]  /*1b60*/  IMAD.IADD R11, R60, 0x1, R11 ;  /* 0x000000013c0b7824 */ /* 0x000fe200078e020b */
[----:B0-----:R-:W-:Y:S02]  /*1b70*/  IADD3 R62, P4, P5, R6, R10, R14 ;  /* 0x0000000a063e7210 */ /* 0x001fe40007d9e00e */
[C---:B------:R-:W-:Y:S02]  /*1b80*/  LEA R10, P3, R58.reuse, UR4, 0x1 ;  /* 0x000000043a0a7c11 */ /* 0x040fe4000f8608ff */
[----:B------:R-:W-:Y:S02]  /*1b90*/  IADD3.X R63, R3, R11, R15, P4, P5 ;  /* 0x0000000b033f7210 */ /* 0x000fe400027ea40f */
[----:B------:R-:W-:Y:S02]  /*1ba0*/  LEA.HI.X R11, R58, UR5, R13, 0x1, P3 ;  /* 0x000000053a0b7c11 */ /* 0x000fe400098f0c0d */
[----:B------:R-:W-:Y:S02]  /*1bb0*/  ISETP.GT.AND P3, PT, R7, RZ, P1 ;  /* 0x000000ff0700720c */ /* 0x000fe40000f64270 */
[----:B------:R-:W-:-:S04]  /*1bc0*/  LEA R12, P4, R62, UR10, 0x1 ;  /* 0x0000000a3e0c7c11 */ /* 0x000fc8000f8808ff */
[----:B------:R-:W-:Y:S01]  /*1bd0*/  LEA.HI.X R13, R62, UR11, R63, 0x1, P4 ;  /* 0x0000000b3e0d7c11 */ /* 0x000fe2000a0f0c3f */
[----:B--2---:R-:W-:-:S05]  /*1be0*/  HADD2.F32 R65, -RZ, R59.H0_H0 ;  /* 0x2000003bff417230 */ /* 0x004fca0000004100 */
[----:B------:R-:W-:-:S04]  /*1bf0*/  FMUL R65, R65, R2 ;  /* 0x0000000241417220 */ /* 0x000fc80000400000 */
[----:B------:R-:W-:Y:S01]  /*1c00*/  FFMA R65, R24, R0, R65 ;  /* 0x0000000018417223 */ /* 0x000fe20000000041 */
[----:B------:R-:W-:-:S04]  /*1c10*/  PRMT R24, R59, 0x7610, R24 ;  /* 0x000076103b187816 */ /* 0x000fc80000000018 */
[----:B------:R-:W-:-:S05]  /*1c20*/  F2FP.F16.F32.PACK_AB R65, RZ, R65 ;  /* 0x00000041ff41723e */ /* 0x000fca00000000ff */
[----:B------:R0:W-:Y:S01]  /*1c30*/  @P2 STG.E.U16 desc[UR12][R10.64], R65 ;  /* 0x000000410a002986 */ /* 0x0001e2000c10150c */
[----:B------:R-:W-:Y:S05]  /*1c40*/  @!P3 BRA `(.L_x_24) ;  /* 0x000000000004b947 */ /* 0x000fea0003800000 */
[----:B------:R1:W5:Y:S02]  /*1c50*/  LDG.E.LTC128B.U16 R24, desc[UR12][R12.64+0x2] ;  /* 0x0000020c0c187981 */ /* 0x000364000c1e1520 */
.L_x_24:
[----:B------:R-:W-:Y:S05]  /*1c60*/  BSYNC B0 ;  /* 0x0000000000007941 */ /* 0x000fea0003800000 */
.L_x_23:
[----:B------:R-:W-:Y:S01]  /*1c70*/  USHF.L.U32 UR5, UR8, 0x3, URZ ;  /* 0x0000000308057899 */ /* 0x000fe2000800063f */
[----:B-----5:R-:W-:Y:S01]  /*1c80*/  HADD2.F32 R21, -RZ, R24.H0_H0 ;  /* 0x20000018ff157230 */ /* 0x020fe20000004100 */
[----:B------:R-:W-:Y:S01]  /*1c90*/  USHF.L.U64.HI UR4, UR8, 0x3, UR9 ;  /* 0x0000000308047899 */ /* 0x000fe20008010209 */
[----:B------:R-:W-:-:S03]  /*1ca0*/  ISETP.GT.AND P0, PT, R7, 0x8, P0 ;  /* 0x000000080700780c */ /* 0x000fc60000704270 */
[----:B------:R-:W-:Y:S02]  /*1cb0*/  IMAD.U32 R58, RZ, RZ, UR5 ;  /* 0x00000005ff3a7e24 */ /* 0x000fe4000f8e00ff */
[----:B------:R-:W-:Y:S01]  /*1cc0*/  FMUL R16, R21, R2 ;  /* 0x0000000215107220 */ /* 0x000fe20000400000 */
[----:B------:R-:W-:-:S03]  /*1cd0*/  IMAD.U32 R59, RZ, RZ, UR4 ;  /* 0x00000004ff3b7e24 */ /* 0x000fc6000f8e00ff */
[----:B------:R-:W-:Y:S01]  /*1ce0*/  FFMA R16, R25, R0, R16 ;  /* 0x0000000019107223 */ /* 0x000fe20000000010 */
[----:B------:R-:W-:-:S04]  /*1cf0*/  IMAD.WIDE.U32 R58, R56, UR8, R58 ;  /* 0x00000008383a7c25 */ /* 0x000fc8000f8e003a */
[----:B------:R-:W-:Y:S01]  /*1d00*/  IMAD.IADD R61, R61, 0x1, R59 ;  /* 0x000000013d3d7824 */ /* 0x000fe200078e023b */
[----:B------:R-:W-:Y:S02]  /*1d10*/  IADD3 R20, P2, R20, R58, RZ ;  /* 0x0000003a14147210 */ /* 0x000fe40007f5e0ff */
[----:B------:R-:W-:-:S03]  /*1d20*/  F2FP.F16.F32.PACK_AB R16, RZ, R16 ;  /* 0x00000010ff10723e */ /* 0x000fc600000000ff */
[----:B------:R-:W-:Y:S01]  /*1d30*/  IMAD.X R19, R61, 0x1, R19, P2 ;  /* 0x000000013d137824 */ /* 0x000fe200010e0613 */
[----:B------:R-:W-:Y:S02]  /*1d40*/  LEA R18, P2, R20, UR10, 0x1 ;  /* 0x0000000a14127c11 */ /* 0x000fe4000f8408ff */
[----:B------:R-:W-:Y:S02]  /*1d50*/  PRMT R23, R16, 0x7610, R23 ;  /* 0x0000761010177816 */ /* 0x000fe40000000017 */
[----:B------:R-:W-:Y:S02]  /*1d60*/  PRMT R16, R24, 0x7610, R16 ;  /* 0x0000761018107816 */ /* 0x000fe40000000010 */
[----:B------:R-:W-:Y:S01]  /*1d70*/  LEA.HI.X R19, R20, UR11, R19, 0x1, P2 ;  /* 0x0000000b14137c11 */ /* 0x000fe200090f0c13 */
[----:B------:R2:W-:Y:S04]  /*1d80*/  @P3 STG.E.U16 desc[UR12][R10.64+0x2], R23 ;  /* 0x000002170a003986 */ /* 0x0005e8000c10150c */
[----:B------:R-:W3:Y:S01]  /*1d90*/  @P0 LDG.E.LTC128B.U16 R16, desc[UR12][R18.64] ;  /* 0x0000000c12100981 */ /* 0x000ee2000c1e1520 */
[----:B------:R-:W-:Y:S01]  /*1da0*/  IADD3 R20, P2, R22, R58, RZ ;  /* 0x0000003a16147210 */ /* 0x000fe20007f5e0ff */
[----:B------:R-:W-:Y:S01]  /*1db0*/  BSSY B0, `(.L_x_25) ;  /* 0x0000013000007945 */ /* 0x000fe20003800000 */
[----:B------:R-:W-:-:S03]  /*1dc0*/  ISETP.GT.AND P1, PT, R7, 0x8, P1 ;  /* 0x000000080700780c */ /* 0x000fc60000f24270 */
[----:B------:R-:W-:Y:S02]  /*1dd0*/  IMAD.X R21, R61, 0x1, R17, P2 ;  /* 0x000000013d157824 */ /* 0x000fe400010e0611 */
[----:B------:R-:W-:-:S03]  /*1de0*/  IMAD.WIDE.U32 R20, R4, UR6, R20 ;  /* 0x0000000604147c25 */ /* 0x000fc6000f8e0014 */
[----:B------:R-:W-:Y:S01]  /*1df0*/  IADD3 R6, P2, P3, R6, R20, R14 ;  /* 0x0000001406067210 */ /* 0x000fe20007b5e00e */
[----:B------:R-:W-:Y:S01]  /*1e00*/  IMAD.IADD R14, R60, 0x1, R21 ;  /* 0x000000013c0e7824 */ /* 0x000fe200078e0215 */
[----:B------:R-:W-:-:S04]  /*1e10*/  SHF.L.U64.HI R21, R9, 0x1, R8 ;  /* 0x0000000109157819 */ /* 0x000fc80000010208 */
[----:B------:R-:W-:Y:S02]  /*1e20*/  IADD3.X R3, R3, R14, R15, P2, P3 ;  /* 0x0000000e03037210 */ /* 0x000fe400017e640f */
[----:B------:R-:W-:Y:S02]  /*1e30*/  LEA R14, P2, R9, R10, 0x1 ;  /* 0x0000000a090e7211 */ /* 0x000fe400078408ff */
[----:B------:R-:W-:-:S03]  /*1e40*/  LEA R8, P3, R6, UR10, 0x1 ;  /* 0x0000000a06087c11 */ /* 0x000fc6000f8608ff */
[----:B------:R-:W-:Y:S01]  /*1e50*/  IMAD.X R15, R21, 0x1, R11, P2 ;  /* 0x00000001150f7824 */ /* 0x000fe200010e060b */
[----:B------:R-:W-:Y:S01]  /*1e60*/  LEA.HI.X R9, R6, UR11, R3, 0x1, P3 ;  /* 0x0000000b06097c11 */ /* 0x000fe200098f0c03 */
[----:B---3--:R-:W-:-:S05]  /*1e70*/  HADD2.F32 R17, -RZ, R16.H0_H0 ;  /* 0x20000010ff117230 */ /* 0x008fca0000004100 */
[----:B------:R-:W-:-:S04]  /*1e80*/  FMUL R17, R17, R2 ;  /* 0x0000000211117220 */ /* 0x000fc80000400000 */
[----:B------:R-:W-:-:S05]  /*1e90*/  FFMA R17, R26, R0, R17 ;  /* 0x000000001a117223 */ /* 0x000fca0000000011 */
[----:B------:R-:W-:-:S05]  /*1ea0*/  F2FP.F16.F32.PACK_AB R17, RZ, R17 ;  /* 0x00000011ff11723e */ /* 0x000fca00000000ff */
[----:B------:R2:W-:Y:S01]  /*1eb0*/  @P0 STG.E.U16 desc[UR12][R14.64], R17 ;  /* 0x000000110e000986 */ /* 0x0005e2000c10150c */
[----:B------:R-:W-:Y:S05]  /*1ec0*/  @!P1 BRA `(.L_x_26) ;  /* 0x0000000000049947 */ /* 0x000fea0003800000 */
[----:B------:R3:W5:Y:S02]  /*1ed0*/  LDG.E.LTC128B.U16 R16, desc[UR12][R8.64+0x2] ;  /* 0x0000020c08107981 */ /* 0x000764000c1e1520 */
.L_x_26:
[----:B------:R-:W-:Y:S05]  /*1ee0*/  BSYNC B0 ;  /* 0x0000000000007941 */ /* 0x000fea0003800000 */
.L_x_25:
[----:B-----5:R-:W-:Y:S01]  /*1ef0*/  HADD2.F32 R3, -RZ, R16.H0_H0 ;  /* 0x20000010ff037230 */ /* 0x020fe20000004100 */
[----:B------:R-:W-:Y:S01]  /*1f00*/  ISETP.GT.AND P0, PT, R5, 0x8, PT ;  /* 0x000000080500780c */ /* 0x000fe20003f04270 */
[----:B------:R-:W-:Y:S03]  /*1f10*/  BSSY B0, `(.L_x_27) ;  /* 0x0000008000007945 */ /* 0x000fe60003800000 */
[----:B------:R-:W-:Y:S01]  /*1f20*/  FMUL R4, R3, R2 ;  /* 0x0000000203047220 */ /* 0x000fe20000400000 */
[----:B------:R-:W-:-:S03]  /*1f30*/  ISETP.GT.AND P2, PT, R7, RZ, P0 ;  /* 0x000000ff0700720c */ /* 0x000fc60000744270 */
[----:B------:R-:W-:-:S05]  /*1f40*/  FFMA R4, R27, R0, R4 ;  /* 0x000000001b047223 */ /* 0x000fca0000000004 */
[----:B------:R-:W-:-:S05]  /*1f50*/  F2FP.F16.F32.PACK_AB R4, RZ, R4 ;  /* 0x00000004ff04723e */ /* 0x000fca00000000ff */
[----:B------:R4:W-:Y:S01]  /*1f60*/  @P1 STG.E.U16 desc[UR12][R14.64+0x2], R4 ;  /* 0x000002040e001986 */ /* 0x0009e2000c10150c */
[----:B------:R-:W-:Y:S05]  /*1f70*/  @!P2 BRA `(.L_x_28) ;  /* 0x000000000004a947 */ /* 0x000fea0003800000 */
[----:B------:R0:W5:Y:S02]  /*1f80*/  LDG.E.LTC128B.U16 R16, desc[UR12][R12.64+0x10] ;  /* 0x0000100c0c107981 */ /* 0x000164000c1e1520 */
.L_x_28:
[----:B------:R-:W-:Y:S05]  /*1f90*/  BSYNC B0 ;  /* 0x0000000000007941 */ /* 0x000fea0003800000 */
.L_x_27:
        /* <DEDUP_REMOVED lines=10> */
.L_x_30:
[----:B------:R-:W-:Y:S05]  /*2040*/  BSYNC B0 ;  /* 0x0000000000007941 */ /* 0x000fea0003800000 */
.L_x_29:
[----:B0----5:R-:W-:Y:S01]  /*2050*/  HADD2.F32 R3, -RZ, R16.H0_H0 ;  /* 0x20000010ff037230 */ /* 0x021fe20000004100 */
[----:B------:R-:W-:Y:S01]  /*2060*/  ISETP.GT.AND P0, PT, R7, 0x8, P0 ;  /* 0x000000080700780c */ /* 0x000fe20000704270 */
[----:B------:R-:W-:Y:S03]  /*2070*/  BSSY B0, `(.L_x_31) ;  /* 0x0000007000007945 */ /* 0x000fe60003800000 */
[----:B----4-:R-:W-:-:S04]  /*2080*/  FMUL R4, R3, R2 ;  /* 0x0000000203047220 */ /* 0x010fc80000400000 */
[----:B------:R-:W-:-:S05]  /*2090*/  FFMA R4, R29, R0, R4 ;  /* 0x000000001d047223 */ /* 0x000fca0000000004 */
[----:B------:R-:W-:-:S05]  /*20a0*/  F2FP.F16.F32.PACK_AB R4, RZ, R4 ;  /* 0x00000004ff04723e */ /* 0x000fca00000000ff */
[----:B------:R0:W-:Y:S01]  /*20b0*/  @P3 STG.E.U16 desc[UR12][R10.64+0x12], R4 ;  /* 0x000012040a003986 */ /* 0x0001e2000c10150c */
[----:B------:R-:W-:Y:S05]  /*20c0*/  @!P0 BRA `(.L_x_32) ;  /* 0x0000000000048947 */ /* 0x000fea0003800000 */
[----:B------:R4:W5:Y:S02]  /*20d0*/  LDG.E.LTC128B.U16 R16, desc[UR12][R8.64+0x10] ;  /* 0x0000100c08107981 */ /* 0x000964000c1e1520 */
.L_x_32:
[----:B------:R-:W-:Y:S05]  /*20e0*/  BSYNC B0 ;  /* 0x0000000000007941 */ /* 0x000fea0003800000 */
.L_x_31:
[----:B-----5:R-:W-:Y:S01]  /*20f0*/  HADD2.F32 R3, -RZ, R16.H0_H0 ;  /* 0x20000010ff037230 */ /* 0x020fe20000004100 */
[----:B------:R-:W-:Y:S01]  /*2100*/  ISETP.GT.AND P1, PT, R7, 0x8, P1 ;  /* 0x000000080700780c */ /* 0x000fe20000f24270 */
[----:B------:R-:W-:Y:S03]  /*2110*/  BSSY B0, `(.L_x_33) ;  /* 0x0000007000007945 */ /* 0x000fe60003800000 */
[----:B------:R-:W-:-:S04]  /*2120*/  FMUL R3, R3, R2 ;  /* 0x0000000203037220 */ /* 0x000fc80000400000 */
[----:B------:R-:W-:-:S05]  /*2130*/  FFMA R3, R30, R0, R3 ;  /* 0x000000001e037223 */ /* 0x000fca0000000003 */
[----:B------:R-:W-:-:S05]  /*2140*/  F2FP.F16.F32.PACK_AB R3, RZ, R3 ;  /* 0x00000003ff03723e */ /* 0x000fca00000000ff */
[----:B------:R0:W-:Y:S01]  /*2150*/  @P0 STG.E.U16 desc[UR12][R14.64+0x10], R3 ;  /* 0x000010030e000986 */ /* 0x0001e2000c10150c */
[----:B------:R-:W-:Y:S05]  /*2160*/  @!P1 BRA `(.L_x_34) ;  /* 0x0000000000049947 */ /* 0x000fea0003800000 */
[----:B------:R0:W5:Y:S02]  /*2170*/  LDG.E.LTC128B.U16 R16, desc[UR12][R8.64+0x12] ;  /* 0x0000120c08107981 */ /* 0x000164000c1e1520 */
.L_x_34:
[----:B------:R-:W-:Y:S05]  /*2180*/  BSYNC B0 ;  /* 0x0000000000007941 */ /* 0x000fea0003800000 */
.L_x_33:
[----:B0----5:R-:W-:Y:S01]  /*2190*/  HADD2.F32 R3, -RZ, R16.H0_H0 ;  /* 0x20000010ff037230 */ /* 0x021fe20000004100 */
        /* <DEDUP_REMOVED lines=9> */
.L_x_36:
[----:B------:R-:W-:Y:S05]  /*2230*/  BSYNC B0 ;  /* 0x0000000000007941 */ /* 0x000fea0003800000 */
.L_x_35:
        /* <DEDUP_REMOVED lines=10> */
.L_x_38:
[----:B------:R-:W-:Y:S05]  /*22e0*/  BSYNC B0 ;  /* 0x0000000000007941 */ /* 0x000fea0003800000 */
.L_x_37:
[----:B0----5:R-:W-:Y:S01]  /*22f0*/  HADD2.F32 R3, -RZ, R16.H0_H0 ;  /* 0x20000010ff037230 */ /* 0x021fe20000004100 */
        /* <DEDUP_REMOVED lines=8> */
.L_x_40:
[----:B------:R-:W-:Y:S05]  /*2380*/  BSYNC B0 ;  /* 0x0000000000007941 */ /* 0x000fea0003800000 */
.L_x_39:
        /* <DEDUP_REMOVED lines=9> */
.L_x_42:
[----:B------:R-:W-:Y:S05]  /*2420*/  BSYNC B0 ;  /* 0x0000000000007941 */ /* 0x000fea0003800000 */
.L_x_41:
        /* <DEDUP_REMOVED lines=10> */
.L_x_44:
[----:B------:R-:W-:Y:S05]  /*24d0*/  BSYNC B0 ;  /* 0x0000000000007941 */ /* 0x000fea0003800000 */
.L_x_43:
        /* <DEDUP_REMOVED lines=10> */
.L_x_46:
[----:B------:R-:W-:Y:S05]  /*2580*/  BSYNC B0 ;  /* 0x0000000000007941 */ /* 0x000fea0003800000 */
.L_x_45:
        /* <DEDUP_REMOVED lines=9> */
.L_x_48:
[----:B------:R-:W-:Y:S05]  /*2620*/  BSYNC B0 ;  /* 0x0000000000007941 */ /* 0x000fea0003800000 */
.L_x_47:
        /* <DEDUP_REMOVED lines=9> */
.L_x_50:
[----:B------:R-:W-:Y:S05]  /*26c0*/  BSYNC B0 ;  /* 0x0000000000007941 */ /* 0x000fea0003800000 */
.L_x_49:
        /* <DEDUP_REMOVED lines=10> */
.L_x_52:
[----:B------:R-:W-:Y:S05]  /*2770*/  BSYNC B0 ;  /* 0x0000000000007941 */ /* 0x000fea0003800000 */
.L_x_51:
        /* <DEDUP_REMOVED lines=10> */
.L_x_54:
[----:B------:R-:W-:Y:S05]  /*2820*/  BSYNC B0 ;  /* 0x0000000000007941 */ /* 0x000fea0003800000 */
.L_x_53:
        /* <DEDUP_REMOVED lines=9> */
.L_x_56:
[----:B------:R-:W-:Y:S05]  /*28c0*/  BSYNC B0 ;  /* 0x0000000000007941 */ /* 0x000fea0003800000 */
.L_x_55:
        /* <DEDUP_REMOVED lines=9> */
.L_x_58:
[----:B------:R-:W-:Y:S05]  /*2960*/  BSYNC B0 ;  /* 0x0000000000007941 */ /* 0x000fea0003800000 */
.L_x_57:
        /* <DEDUP_REMOVED lines=10> */
.L_x_60:
[----:B------:R-:W-:Y:S05]  /*2a10*/  BSYNC B0 ;  /* 0x0000000000007941 */ /* 0x000fea0003800000 */
.L_x_59:
        /* <DEDUP_REMOVED lines=10> */
.L_x_62:
[----:B------:R-:W-:Y:S05]  /*2ac0*/  BSYNC B0 ;  /* 0x0000000000007941 */ /* 0x000fea0003800000 */
.L_x_61:
        /* <DEDUP_REMOVED lines=9> */
.L_x_64:
[----:B------:R-:W-:Y:S05]  /*2b60*/  BSYNC B0 ;  /* 0x0000000000007941 */ /* 0x000fea0003800000 */
.L_x_63:
        /* <DEDUP_REMOVED lines=9> */
.L_x_66:
[----:B------:R-:W-:Y:S05]  /*2c00*/  BSYNC B0 ;  /* 0x0000000000007941 */ /* 0x000fea0003800000 */
.L_x_65:
        /* <DEDUP_REMOVED lines=10> */
.L_x_68:
[----:B------:R-:W-:Y:S05]  /*2cb0*/  BSYNC B0 ;  /* 0x0000000000007941 */ /* 0x000fea0003800000 */
.L_x_67:
        /* <DEDUP_REMOVED lines=10> */
.L_x_70:
[----:B------:R-:W-:Y:S05]  /*2d60*/  BSYNC B0 ;  /* 0x0000000000007941 */ /* 0x000fea0003800000 */
.L_x_69:
        /* <DEDUP_REMOVED lines=9> */
.L_x_72:
[----:B------:R-:W-:Y:S05]  /*2e00*/  BSYNC B0 ;  /* 0x0000000000007941 */ /* 0x000fea0003800000 */
.L_x_71:
        /* <DEDUP_REMOVED lines=9> */
.L_x_74:
[----:B------:R-:W-:Y:S05]  /*2ea0*/  BSYNC B0 ;  /* 0x0000000000007941 */ /* 0x000fea0003800000 */
.L_x_73:
        /* <DEDUP_REMOVED lines=10> */
.L_x_76:
[----:B------:R-:W-:Y:S05]  /*2f50*/  BSYNC B0 ;  /* 0x0000000000007941 */ /* 0x000fea0003800000 */
.L_x_75:
[----:B-----5:R-:W-:Y:S01]  /*2f60*/  HADD2.F32 R3, -RZ, R16.H0_H0 ;  /* 0x20000010ff037230 */ /* 0x020fe20000004100 */
[----:B------:R-:W-:Y:S01]  /*2f70*/  ISETP.GT.AND P1, PT, R5, 0x39, PT ;  /* 0x000000390500780c */ /* 0x000fe20003f24270 */
[----:B0-----:R-:W-:Y:S01]  /*2f80*/  @P2 IMAD.MOV.U32 R4, RZ, RZ, R10 ;  /* 0x000000ffff042224 */ /* 0x001fe200078e000a */
[----:B------:R-:W-:Y:S01]  /*2f90*/  BSSY B0, `(.L_x_77) ;  /* 0x0000009000007945 */ /* 0x000fe20003800000 */
[----:B------:R-:W-:Y:S02]  /*2fa0*/  @P2 IMAD.MOV.U32 R5, RZ, RZ, R11 ;  /* 0x000000ffff052224 */ /* 0x000fe400078e000b */
[----:B------:R-:W-:Y:S01]  /*2fb0*/  FMUL R3, R3, R2 ;  /* 0x0000000203037220 */ /* 0x000fe20000400000 */
[----:B------:R-:W-:-:S03]  /*2fc0*/  ISETP.GT.AND P3, PT, R7, RZ, P1 ;  /* 0x000000ff0700720c */ /* 0x000fc60000f64270 */
[----:B------:R-:W-:-:S05]  /*2fd0*/  FFMA R3, R52, R0, R3 ;  /* 0x0000000034037223 */ /* 0x000fca0000000003 */
[----:B------:R-:W-:-:S05]  /*2fe0*/  F2FP.F16.F32.PACK_AB R3, RZ, R3 ;  /* 0x00000003ff03723e */ /* 0x000fca00000000ff */
[----:B------:R0:W-:Y:S01]  /*2ff0*/  @P2 STG.E.U16 desc[UR12][R4.64+0x70], R3 ;  /* 0x0000700304002986 */ /* 0x0001e2000c10150c */
[----:B------:R-:W-:Y:S05]  /*3000*/  @!P3 BRA `(.L_x_78) ;  /* 0x000000000004b947 */ /* 0x000fea0003800000 */
[----:B------:R0:W5:Y:S02]  /*3010*/  LDG.E.LTC128B.U16 R16, desc[UR12][R12.64+0x72] ;  /* 0x0000720c0c107981 */ /* 0x000164000c1e1520 */
.L_x_78:
[----:B------:R-:W-:Y:S05]  /*3020*/  BSYNC B0 ;  /* 0x0000000000007941 */ /* 0x000fea0003800000 */
.L_x_77:
        /* <DEDUP_REMOVED lines=9> */
.L_x_80:
[----:B------:R-:W-:Y:S05]  /*30c0*/  BSYNC B0 ;  /* 0x0000000000007941 */ /* 0x000fea0003800000 */
.L_x_79:
[----:B-----5:R-:W-:Y:S01]  /*30d0*/  HADD2.F32 R3, -RZ, R16.H0_H0 ;  /* 0x20000010ff037230 */ /* 0x020fe20000004100 */
[----:B------:R-:W-:Y:S01]  /*30e0*/  ISETP.GT.AND P1, PT, R7, 0x8, P1 ;  /* 0x000000080700780c */ /* 0x000fe20000f24270 */
[----:B0-----:R-:W-:Y:S01]  /*30f0*/  @P0 IMAD.MOV.U32 R4, RZ, RZ, R14 ;  /* 0x000000ffff040224 */ /* 0x001fe200078e000e */
[----:B------:R-:W-:Y:S01]  /*3100*/  BSSY B0, `(.L_x_81) ;  /* 0x0000008000007945 */ /* 0x000fe20003800000 */
[----:B------:R-:W-:Y:S02]  /*3110*/  @P0 IMAD.MOV.U32 R5, RZ, RZ, R15 ;  /* 0x000000ffff050224 */ /* 0x000fe400078e000f */
[----:B------:R-:W-:-:S04]  /*3120*/  FMUL R3, R3, R2 ;  /* 0x0000000203037220 */ /* 0x000fc80000400000 */
[----:B------:R-:W-:-:S05]  /*3130*/  FFMA R3, R54, R0, R3 ;  /* 0x0000000036037223 */ /* 0x000fca0000000003 */
[----:B------:R-:W-:-:S05]  /*3140*/  F2FP.F16.F32.PACK_AB R3, RZ, R3 ;  /* 0x00000003ff03723e */ /* 0x000fca00000000ff */
[----:B------:R0:W-:Y:S01]  /*3150*/  @P0 STG.E.U16 desc[UR12][R4.64+0x70], R3 ;  /* 0x0000700304000986 */ /* 0x0001e2000c10150c */
[----:B------:R-:W-:Y:S05]  /*3160*/  @!P1 BRA `(.L_x_82) ;  /* 0x0000000000049947 */ /* 0x000fea0003800000 */
[----:B------:R0:W5:Y:S02]  /*3170*/  LDG.E.LTC128B.U16 R16, desc[UR12][R8.64+0x72] ;  /* 0x0000720c08107981 */ /* 0x000164000c1e1520 */
.L_x_82:
[----:B------:R-:W-:Y:S05]  /*3180*/  BSYNC B0 ;  /* 0x0000000000007941 */ /* 0x000fea0003800000 */
.L_x_81:
[----:B0----5:R-:W-:-:S05]  /*3190*/  HADD2.F32 R3, -RZ, R16.H0_H0 ;  /* 0x20000010ff037230 */ /* 0x021fca0000004100 */
[----:B------:R-:W-:-:S04]  /*31a0*/  FMUL R2, R3, R2 ;  /* 0x0000000203027220 */ /* 0x000fc80000400000 */
[----:B------:R-:W-:Y:S01]  /*31b0*/  FFMA R2, R55, R0, R2 ;  /* 0x0000000037027223 */ /* 0x000fe20000000002 */
[----:B------:R-:W-:Y:S06]  /*31c0*/  @!P1 EXIT ;  /* 0x000000000000994d */ /* 0x000fec0003800000 */
[----:B------:R-:W-:-:S05]  /*31d0*/  F2FP.F16.F32.PACK_AB R2, RZ, R2 ;  /* 0x00000002ff02723e */ /* 0x000fca00000000ff */
[----:B------:R-:W-:Y:S01]  /*31e0*/  STG.E.U16 desc[UR12][R14.64+0x72], R2 ;  /* 0x000072020e007986 */ /* 0x000fe2000c10150c */
[----:B------:R-:W-:Y:S05]  /*31f0*/  EXIT ;  /* 0x000000000000794d */ /* 0x000fea0003800000 */
.L_x_22:
[----:B------:R-:W-:Y:S01]  /*3200*/  ISETP.GT.AND P3, PT, R5, 0x1, PT ;  /* 0x000000010500780c */ /* 0x000fe20003f64270 */
[----:B------:R-:W-:Y:S01]  /*3210*/  ULDC.64 UR4, c[0x0][0x5c8] ;  /* 0x0001720000047ab9 */ /* 0x000fe20000000a00 */
[-C--:B------:R-:W-:Y:S01]  /*3220*/  FMUL R24, R24, R0.reuse ;  /* 0x0000000018187220 */ /* 0x080fe20000400000 */
[-C--:B------:R-:W-:Y:S01]  /*3230*/  FMUL R25, R25, R0.reuse ;  /* 0x0000000019197220 */ /* 0x080fe20000400000 */
[----:B------:R-:W-:Y:S01]  /*3240*/  ISETP.GT.AND P1, PT, R7, RZ, P3 ;  /* 0x000000ff0700720c */ /* 0x000fe20001f24270 */
[-C--:B------:R-:W-:Y:S01]  /*3250*/  FMUL R26, R26, R0.reuse ;  /* 0x000000001a1a7220 */ /* 0x080fe20000400000 */
[----:B------:R-:W-:Y:S01]  /*3260*/  LEA R2, P4, R58, UR4, 0x1 ;  /* 0x000000043a027c11 */ /* 0x000fe2000f8808ff */
[----:B------:R-:W-:Y:S01]  /*3270*/  FMUL R27, R27, R0 ;  /* 0x000000001b1b7220 */ /* 0x000fe20000400000 */
[----:B------:R-:W-:Y:S01]  /*3280*/  F2FP.F16.F32.PACK_AB R24, RZ, R24 ;  /* 0x00000018ff18723e */ /* 0x000fe200000000ff */
[-C--:B------:R-:W-:Y:S01]  /*3290*/  FMUL R28, R28, R0.reuse ;  /* 0x000000001c1c7220 */ /* 0x080fe20000400000 */
[----:B------:R-:W-:Y:S01]  /*32a0*/  LEA.HI.X R3, R58, UR5, R13, 0x1, P4 ;  /* 0x000000053a037c11 */ /* 0x000fe2000a0f0c0d */
[-C--:B------:R-:W-:Y:S01]  /*32b0*/  FMUL R29, R29, R0.reuse ;  /* 0x000000001d1d7220 */ /* 0x080fe20000400000 */
[----:B------:R-:W-:Y:S01]  /*32c0*/  F2FP.F16.F32.PACK_AB R25, RZ, R25 ;  /* 0x00000019ff19723e */ /* 0x000fe200000000ff */
[-C--:B------:R-:W-:Y:S01]  /*32d0*/  FMUL R30, R30, R0.reuse ;  /* 0x000000001e1e7220 */ /* 0x080fe20000400000 */
[----:B------:R-:W-:Y:S01]  /*32e0*/  SHF.L.U64.HI R11, R9, 0x1, R8 ;  /* 0x00000001090b7819 */ /* 0x000fe20000010208 */
[----:B------:R-:W-:Y:S01]  /*32f0*/  @P2 STG.E.U16 desc[UR12][R2.64], R24 ;  /* 0x0000001802002986 */ /* 0x000fe2000c10150c */
[----:B------:R-:W-:Y:S01]  /*3300*/  ISETP.GT.AND P2, PT, R7, 0x8, P0 ;  /* 0x000000080700780c */ /* 0x000fe20000744270 */
[----:B------:R-:W-:Y:S01]  /*3310*/  FMUL R31, R31, R0 ;  /* 0x000000001f1f7220 */ /* 0x000fe20000400000 */
[----:B------:R-:W-:Y:S01]  /*3320*/  LEA R8, P5, R9, R2, 0x1 ;  /* 0x0000000209087211 */ /* 0x000fe200078a08ff */
[----:B------:R-:W-:Y:S01]  /*3330*/  @P1 STG.E.U16 desc[UR12][R2.64+0x2], R25 ;  /* 0x0000021902001986 */ /* 0x000fe2000c10150c */
[----:B------:R-:W-:Y:S01]  /*3340*/  ISETP.GT.AND P1, PT, R5, 0x8, PT ;  /* 0x000000080500780c */ /* 0x000fe20003f24270 */
[-C--:B------:R-:W-:Y:S01]  /*3350*/  FMUL R32, R32, R0.reuse ;  /* 0x0000000020207220 */ /* 0x080fe20000400000 */
[----:B------:R-:W-:Y:S01]  /*3360*/  ISETP.GT.AND P3, PT, R7, 0x8, P3 ;  /* 0x000000080700780c */ /* 0x000fe20001f64270 */
[----:B------:R-:W-:Y:S01]  /*3370*/  IMAD.X R9, R11, 0x1, R3, P5 ;  /* 0x000000010b097824 */ /* 0x000fe200028e0603 */
[----:B------:R-:W-:Y:S01]  /*3380*/  ISETP.GT.AND P0, PT, R5, 0x9, PT ;  /* 0x000000090500780c */ /* 0x000fe20003f04270 */
[-C--:B------:R-:W-:Y:S01]  /*3390*/  FMUL R33, R33, R0.reuse ;  /* 0x0000000021217220 */ /* 0x080fe20000400000 */
[C---:B------:R-:W-:Y:S01]  /*33a0*/  ISETP.GT.AND P4, PT, R7.reuse, RZ, P1 ;  /* 0x000000ff0700720c */ /* 0x040fe20000f84270 */
[-C--:B------:R-:W-:Y:S01]  /*33b0*/  FMUL R34, R34, R0.reuse ;  /* 0x0000000022227220 */ /* 0x080fe20000400000 */
[----:B------:R-:W-:Y:S01]  /*33c0*/  ISETP.GT.AND P5, PT, R7, RZ, P0 ;  /* 0x000000ff0700720c */ /* 0x000fe200007a4270 */
[----:B------:R-:W-:Y:S01]  /*33d0*/  FMUL R35, R35, R0 ;  /* 0x0000000023237220 */ /* 0x000fe20000400000 */
[----:B------:R-:W-:Y:S01]  /*33e0*/  F2FP.F16.F32.PACK_AB R26, RZ, R26 ;  /* 0x0000001aff1a723e */ /* 0x000fe200000000ff */
[-C--:B------:R-:W-:Y:S01]  /*33f0*/  FMUL R36, R36, R0.reuse ;  /* 0x0000000024247220 */ /* 0x080fe20000400000 */
[----:B------:R-:W-:Y:S01]  /*3400*/  F2FP.F16.F32.PACK_AB R27, RZ, R27 ;  /* 0x0000001bff1b723e */ /* 0x000fe200000000ff */
[----:B------:R-:W-:Y:S01]  /*3410*/  FMUL R37, R37, R0 ;  /* 0x0000000025257220 */ /* 0x000fe20000400000 */
[----:B------:R-:W-:Y:S01]  /*3420*/  F2FP.F16.F32.PACK_AB R28, RZ, R28 ;  /* 0x0000001cff1c723e */ /* 0x000fe200000000ff */
[----:B------:R-:W-:Y:S01]  /*3430*/  @P2 STG.E.U16 desc[UR12][R8.64], R26 ;  /* 0x0000001a08002986 */ /* 0x000fe2000c10150c */
[----:B------:R-:W-:Y:S01]  /*3440*/  ISETP.GT.AND P1, PT, R7, 0x8, P1 ;  /* 0x000000080700780c */ /* 0x000fe20000f24270 */
[-C--:B------:R-:W-:Y:S01]  /*3450*/  FMUL R38, R38, R0.reuse ;  /* 0x0000000026267220 */ /* 0x080fe20000400000 */
[----:B------:R-:W-:Y:S01]  /*3460*/  F2FP.F16.F32.PACK_AB R29, RZ, R29 ;  /* 0x0000001dff1d723e */ /* 0x000fe200000000ff */
[----:B------:R-:W-:Y:S01]  /*3470*/  @P3 STG.E.U16 desc[UR12][R8.64+0x2], R27 ;  /* 0x0000021b08003986 */ /* 0x000fe2000c10150c */
[----:B------:R-:W-:Y:S01]  /*3480*/  ISETP.GT.AND P3, PT, R5, 0x10, PT ;  /* 0x000000100500780c */ /* 0x000fe20003f64270 */
[-C--:B------:R-:W-:Y:S01]  /*3490*/  FMUL R39, R39, R0.reuse ;  /* 0x0000000027277220 */ /* 0x080fe20000400000 */
[----:B------:R-:W-:Y:S01]  /*34a0*/  ISETP.GT.AND P2, PT, R7, 0x8, P0 ;  /* 0x000000080700780c */ /* 0x000fe20000744270 */
[----:B------:R-:W-:Y:S01]  /*34b0*/  @P4 STG.E.U16 desc[UR12][R2.64+0x10], R28 ;  /* 0x0000101c02004986 */ /* 0x000fe2000c10150c */
[----:B------:R-:W-:Y:S01]  /*34c0*/  ISETP.GT.AND P0, PT, R5, 0x11, PT ;  /* 0x000000110500780c */ /* 0x000fe20003f04270 */
[-C--:B------:R-:W-:Y:S01]  /*34d0*/  FMUL R40, R40, R0.reuse ;  /* 0x0000000028287220 */ /* 0x080fe20000400000 */
[C---:B------:R-:W-:Y:S01]  /*34e0*/  ISETP.GT.AND P4, PT, R7.reuse, RZ, P3 ;  /* 0x000000ff0700720c */ /* 0x040fe20001f84270 */
[----:B------:R-:W-:Y:S01]  /*34f0*/  @P5 STG.E.U16 desc[UR12][R2.64+0x12], R29 ;  /* 0x0000121d02005986 */ /* 0x000fe2000c10150c */
        /* <DEDUP_REMOVED lines=28> */
[C---:B------:R-:W-:Y:S01]  /*36c0*/  ISETP.GT.AND P1, PT, R7.reuse, 0x8, P2 ;  /* 0x000000080700780c */ /* 0x040fe20001724270 */
[-C--:B------:R-:W-:Y:S01]  /*36d0*/  FMUL R50, R50, R0.reuse ;  /* 0x0000000032327220 */ /* 0x080fe20000400000 */
[----:B------:R-:W-:Y:S01]  /*36e0*/  F2FP.F16.F32.PACK_AB R37, RZ, R37 ;  /* 0x00000025ff25723e */ /* 0x000fe200000000ff */
[----:B------:R-:W-:Y:S01]  /*36f0*/  @P0 STG.E.U16 desc[UR12][R8.64+0x22], R35 ;  /* 0x0000222308000986 */ /* 0x000fe2000c10150c */
[----:B------:R-:W-:Y:S01]  /*3700*/  ISETP.GT.AND P2, PT, R7, 0x8, P3 ;  /* 0x000000080700780c */ /* 0x000fe20001f44270 */
[-C--:B------:R-:W-:Y:S01]  /*3710*/  FMUL R51, R51, R0.reuse ;  /* 0x0000000033337220 */ /* 0x080fe20000400000 */
[C---:B------:R-:W-:Y:S01]  /*3720*/  ISETP.GT.AND P3, PT, R5.reuse, 0x20, PT ;  /* 0x000000200500780c */ /* 0x040fe20003f64270 */
        /* <DEDUP_REMOVED lines=13> */
[----:B------:R-:W-:-:S02]  /*3800*/  F2FP.F16.F32.PACK_AB R41, RZ, R41 ;  /* 0x00000029ff29723e */ /* 0x000fc400000000ff */
[C---:B------:R-:W-:Y:S01]  /*3810*/  ISETP.GT.AND P1, PT, R7.reuse, 0x8, P3 ;  /* 0x000000080700780c */ /* 0x040fe20001f24270 */
[----:B------:R-:W-:Y:S01]  /*3820*/  @P2 STG.E.U16 desc[UR12][R8.64+0x32], R39 ;  /* 0x0000322708002986 */ /* 0x000fe2000c10150c */
[----:B------:R-:W-:Y:S02]  /*3830*/  ISETP.GT.AND P0, PT, R7, 0x8, P0 ;  /* 0x000000080700780c */ /* 0x000fe40000704270 */
[----:B------:R-:W-:Y:S01]  /*3840*/  F2FP.F16.F32.PACK_AB R42, RZ, R42 ;  /* 0x0000002aff2a723e */ /* 0x000fe200000000ff */
[----:B------:R-:W-:Y:S01]  /*3850*/  @P4 STG.E.U16 desc[UR12][R2.64+0x40], R40 ;  /* 0x0000402802004986 */ /* 0x000fe2000c10150c */
[C---:B------:R-:W-:Y:S02]  /*3860*/  ISETP.GT.AND P4, PT, R5.reuse, 0x28, PT ;  /* 0x000000280500780c */ /* 0x040fe40003f84270 */
[----:B------:R-:W-:Y:S01]  /*3870*/  F2FP.F16.F32.PACK_AB R43, RZ, R43 ;  /* 0x0000002bff2b723e */ /* 0x000fe200000000ff */
[----:B------:R-:W-:Y:S01]  /*3880*/  @P5 STG.E.U16 desc[UR12][R2.64+0x42], R41 ;  /* 0x0000422902005986 */ /* 0x000fe2000c10150c */
[----:B------:R-:W-:-:S02]  /*3890*/  ISETP.GT.AND P5, PT, R5, 0x29, PT ;  /* 0x000000290500780c */ /* 0x000fc40003fa4270 */
[C---:B------:R-:W-:Y:S01]  /*38a0*/  ISETP.GT.AND P2, PT, R7.reuse, RZ, P4 ;  /* 0x000000ff0700720c */ /* 0x040fe20002744270 */
[----:B------:R-:W-:Y:S01]  /*38b0*/  @P1 STG.E.U16 desc[UR12][R8.64+0x40], R42 ;  /* 0x0000402a08001986 */ /* 0x000fe2000c10150c */
[C---:B------:R-:W-:Y:S02]  /*38c0*/  ISETP.GT.AND P6, PT, R7.reuse, RZ, P5 ;  /* 0x000000ff0700720c */ /* 0x040fe40002fc4270 */
[----:B------:R-:W-:Y:S01]  /*38d0*/  F2FP.F16.F32.PACK_AB R44, RZ, R44 ;  /* 0x0000002cff2c723e */ /* 0x000fe200000000ff */
[----:B------:R-:W-:Y:S01]  /*38e0*/  @P0 STG.E.U16 desc[UR12][R8.64+0x42], R43 ;  /* 0x0000422b08000986 */ /* 0x000fe2000c10150c */
[----:B------:R-:W-:Y:S02]  /*38f0*/  ISETP.GT.AND P4, PT, R7, 0x8, P4 ;  /* 0x000000080700780c */ /* 0x000fe40002784270 */
[----:B------:R-:W-:Y:S02]  /*3900*/  F2FP.F16.F32.PACK_AB R45, RZ, R45 ;  /* 0x0000002dff2d723e */ /* 0x000fe400000000ff */
[----:B------:R-:W-:-:S02]  /*3910*/  ISETP.GT.AND P3, PT, R5, 0x30, PT ;  /* 0x000000300500780c */ /* 0x000fc40003f64270 */
[C---:B------:R-:W-:Y:S01]  /*3920*/  ISETP.GT.AND P1, PT, R5.reuse, 0x38, PT ;  /* 0x000000380500780c */ /* 0x040fe20003f24270 */
[----:B------:R-:W-:Y:S01]  /*3930*/  @P2 STG.E.U16 desc[UR12][R2.64+0x50], R44 ;  /* 0x0000502c02002986 */ /* 0x000fe2000c10150c */
[C---:B------:R-:W-:Y:S02]  /*3940*/  ISETP.GT.AND P2, PT, R5.reuse, 0x31, PT ;  /* 0x000000310500780c */ /* 0x040fe40003f44270 */
[----:B------:R-:W-:Y:S01]  /*3950*/  ISETP.GT.AND P0, PT, R5, 0x39, PT ;  /* 0x000000390500780c */ /* 0x000fe20003f04270 */
[----:B------:R-:W-:Y:S01]  /*3960*/  @P6 STG.E.U16 desc[UR12][R2.64+0x52], R45 ;  /* 0x0000522d02006986 */ /* 0x000fe2000c10150c */
[C---:B------:R-:W-:Y:S01]  /*3970*/  ISETP.GT.AND P6, PT, R7.reuse, 0x8, P5 ;  /* 0x000000080700780c */ /* 0x040fe20002fc4270 */
[----:B------:R-:W-:Y:S01]  /*3980*/  @P4 IMAD.MOV.U32 R4, RZ, RZ, R8 ;  /* 0x000000ffff044224 */ /* 0x000fe200078e0008 */
[----:B------:R-:W-:Y:S01]  /*3990*/  F2FP.F16.F32.PACK_AB R46, RZ, R46 ;  /* 0x0000002eff2e723e */ /* 0x000fe200000000ff */
[----:B------:R-:W-:Y:S01]  /*39a0*/  @P4 IMAD.MOV.U32 R5, RZ, RZ, R9 ;  /* 0x000000ffff054224 */ /* 0x000fe200078e0009 */
[----:B------:R-:W-:-:S02]  /*39b0*/  ISETP.GT.AND P5, PT, R7, RZ, P3 ;  /* 0x000000ff0700720c */ /* 0x000fc40001fa4270 */
[C---:B------:R-:W-:Y:S02]  /*39c0*/  ISETP.GT.AND P3, PT, R7.reuse, 0x8, P3 ;  /* 0x000000080700780c */ /* 0x040fe40001f64270 */
[----:B------:R0:W-:Y:S01]  /*39d0*/  @P4 STG.E.U16 desc[UR12][R4.64+0x50], R46 ;  /* 0x0000502e04004986 */ /* 0x0001e2000c10150c */
[C---:B------:R-:W-:Y:S02]  /*39e0*/  ISETP.GT.AND P4, PT, R7.reuse, RZ, P2 ;  /* 0x000000ff0700720c */ /* 0x040fe40001784270 */
[----:B------:R-:W-:Y:S02]  /*39f0*/  F2FP.F16.F32.PACK_AB R47, RZ, R47 ;  /* 0x0000002fff2f723e */ /* 0x000fe400000000ff */
[----:B------:R-:W-:Y:S02]  /*3a00*/  F2FP.F16.F32.PACK_AB R48, RZ, R48 ;  /* 0x00000030ff30723e */ /* 0x000fe400000000ff */
[----:B------:R-:W-:Y:S02]  /*3a10*/  ISETP.GT.AND P2, PT, R7, 0x8, P2 ;  /* 0x000000080700780c */ /* 0x000fe40001744270 */
[----:B------:R-:W-:-:S02]  /*3a20*/  F2FP.F16.F32.PACK_AB R49, RZ, R49 ;  /* 0x00000031ff31723e */ /* 0x000fc400000000ff */
[----:B------:R-:W-:Y:S01]  /*3a30*/  F2FP.F16.F32.PACK_AB R50, RZ, R50 ;  /* 0x00000032ff32723e */ /* 0x000fe200000000ff */
[----:B0-----:R-:W-:Y:S01]  /*3a40*/  @P6 IMAD.MOV.U32 R4, RZ, RZ, R8 ;  /* 0x000000ffff046224 */ /* 0x001fe200078e0008 */
[----:B------:R-:W-:Y:S01]  /*3a50*/  F2FP.F16.F32.PACK_AB R51, RZ, R51 ;  /* 0x00000033ff33723e */ /* 0x000fe200000000ff */
[----:B------:R-:W-:Y:S01]  /*3a60*/  @P6 IMAD.MOV.U32 R5, RZ, RZ, R9 ;  /* 0x000000ffff056224 */ /* 0x000fe200078e0009 */
[----:B------:R-:W-:Y:S02]  /*3a70*/  F2FP.F16.F32.PACK_AB R52, RZ, R52 ;  /* 0x00000034ff34723e */ /* 0x000fe400000000ff */
[----:B------:R-:W-:Y:S02]  /*3a80*/  F2FP.F16.F32.PACK_AB R53, RZ, R53 ;  /* 0x00000035ff35723e */ /* 0x000fe400000000ff */
[----:B------:R0:W-:Y:S01]  /*3a90*/  @P6 STG.E.U16 desc[UR12][R4.64+0x52], R47 ;  /* 0x0000522f04006986 */ /* 0x0001e2000c10150c */
[C---:B------:R-:W-:Y:S02]  /*3aa0*/  ISETP.GT.AND P6, PT, R7.reuse, RZ, P0 ;  /* 0x000000ff0700720c */ /* 0x040fe400007c4270 */
[C---:B------:R-:W-:Y:S01]  /*3ab0*/  ISETP.GT.AND P0, PT, R7.reuse, 0x8, P0 ;  /* 0x000000080700780c */ /* 0x040fe20000704270 */
[----:B------:R-:W-:Y:S01]  /*3ac0*/  @P5 STG.E.U16 desc[UR12][R2.64+0x60], R48 ;  /* 0x0000603002005986 */ /* 0x000fe2000c10150c */
[----:B------:R-:W-:-:S02]  /*3ad0*/  ISETP.GT.AND P5, PT, R7, RZ, P1 ;  /* 0x000000ff0700720c */ /* 0x000fc40000fa4270 */
[----:B------:R-:W-:Y:S01]  /*3ae0*/  ISETP.GT.AND P1, PT, R7, 0x8, P1 ;  /* 0x000000080700780c */ /* 0x000fe20000f24270 */
[----:B------:R-:W-:Y:S01]  /*3af0*/  @P4 STG.E.U16 desc[UR12][R2.64+0x62], R49 ;  /* 0x0000623102004986 */ /* 0x000fe2000c10150c */
[----:B------:R-:W-:Y:S01]  /*3b00*/  F2FP.F16.F32.PACK_AB R54, RZ, R54 ;  /* 0x00000036ff36723e */ /* 0x000fe200000000ff */
[----:B0-----:R-:W-:Y:S02]  /*3b10*/  @P3 IMAD.MOV.U32 R4, RZ, RZ, R8 ;  /* 0x000000ffff043224 */ /* 0x001fe400078e0008 */
[----:B------:R-:W-:-:S05]  /*3b20*/  @P3 IMAD.MOV.U32 R5, RZ, RZ, R9 ;  /* 0x000000ffff053224 */ /* 0x000fca00078e0009 */
[----:B------:R0:W-:Y:S02]  /*3b30*/  @P3 STG.E.U16 desc[UR12][R4.64+0x60], R50 ;  /* 0x0000603204003986 */ /* 0x0001e4000c10150c */
[----:B0-----:R-:W-:Y:S02]  /*3b40*/  @P2 IMAD.MOV.U32 R4, RZ, RZ, R8 ;  /* 0x000000ffff042224 */ /* 0x001fe400078e0008 */
[----:B------:R-:W-:-:S05]  /*3b50*/  @P2 IMAD.MOV.U32 R5, RZ, RZ, R9 ;  /* 0x000000ffff052224 */ /* 0x000fca00078e0009 */
[----:B------:R-:W-:Y:S04]  /*3b60*/  @P2 STG.E.U16 desc[UR12][R4.64+0x62], R51 ;  /* 0x0000623304002986 */ /* 0x000fe8000c10150c */
[----:B------:R-:W-:Y:S04]  /*3b70*/  @P5 STG.E.U16 desc[UR12][R2.64+0x70], R52 ;  /* 0x0000703402005986 */ /* 0x000fe8000c10150c */
[----:B------:R0:W-:Y:S02]  /*3b80*/  @P6 STG.E.U16 desc[UR12][R2.64+0x72], R53 ;  /* 0x0000723502006986 */ /* 0x0001e4000c10150c */
[----:B0-----:R-:W-:-:S02]  /*3b90*/  @P1 IMAD.MOV.U32 R2, RZ, RZ, R8 ;  /* 0x000000ffff021224 */ /* 0x001fc400078e0008 */
[----:B------:R-:W-:-:S05]  /*3ba0*/  @P1 IMAD.MOV.U32 R3, RZ, RZ, R9 ;  /* 0x000000ffff031224 */ /* 0x000fca00078e0009 */
[----:B------:R0:W-:Y:S01]  /*3bb0*/  @P1 STG.E.U16 desc[UR12][R2.64+0x70], R54 ;  /* 0x0000703602001986 */ /* 0x0001e2000c10150c */
[----:B------:R-:W-:Y:S05]  /*3bc0*/  @!P0 EXIT ;  /* 0x000000000000894d */ /* 0x000fea0003800000 */
[----:B------:R-:W-:-:S05]  /*3bd0*/  F2FP.F16.F32.PACK_AB R0, RZ, R0 ;  /* 0x00000000ff00723e */ /* 0x000fca00000000ff */
[----:B------:R-:W-:Y:S01]  /*3be0*/  STG.E.U16 desc[UR12][R8.64+0x72], R0 ;  /* 0x0000720008007986 */ /* 0x000fe2000c10150c */
[----:B------:R-:W-:Y:S05]  /*3bf0*/  EXIT ;  /* 0x000000000000794d */ /* 0x000fea0003800000 */
.L_x_10:
[----:B------:R-:W-:-:S13]  /*3c00*/  ISETP.NE.AND P0, PT, R9, RZ, PT ;  /* 0x000000ff0900720c */ /* 0x000fda0003f05270 */
[----:B------:R-:W-:Y:S05]  /*3c10*/  @P0 EXIT ;  /* 0x000000000000094d */ /* 0x000fea0003800000 */
[----:B------:R-:W-:-:S13]  /*3c20*/  ELECT P0, URZ, PT ;  /* 0x00000000003f782f */ /* 0x000fda0003800000 */
[----:B------:R-:W-:Y:S05]  /*3c30*/  @!P0 BRA `(.L_x_83) ;  /* 0x0000000400688947 */ /* 0x000fea0003800000 */
[----:B------:R-:W-:Y:S02]  /*3c40*/  ISETP.GE.AND P0, PT, R15, 0x1, PT ;  /* 0x000000010f00780c */ /* 0x000fe40003f06270 */
[----:B-----5:R-:W-:-:S04]  /*3c50*/  SHF.R.S32.HI R0, RZ, 0x1f, R5 ;  /* 0x0000001fff007819 */ /* 0x020fc80000011405 */
[----:B------:R-:W-:-:S07]  /*3c60*/  LEA.HI R0, R0, R5, RZ, 0x7 ;  /* 0x0000000500007211 */ /* 0x000fce00078f38ff */
[----:B------:R-:W-:Y:S05]  /*3c70*/  @!P0 BRA `(.L_x_83) ;  /* 0x0000000400588947 */ /* 0x000fea0003800000 */
[----:B------:R-:W0:Y:S01]  /*3c80*/  S2R R10, SR_CTAID.X ;  /* 0x00000000000a7919 */ /* 0x000e220000002500 */
[----:B------:R-:W1:Y:S01]  /*3c90*/  LDC.64 R8, c[0x0][0x4d8] ;  /* 0x00013600ff087b82 */ /* 0x000e620000000a00 */
[----:B------:R-:W-:Y:S01]  /*3ca0*/  LOP3.LUT R0, R0, 0xffffff80, RZ, 0xc0, !PT ;  /* 0xffffff8000007812 */ /* 0x000fe200078ec0ff */
[----:B------:R-:W-:Y:S01]  /*3cb0*/  ULDC.64 UR4, c[0x0][0x4b0] ;  /* 0x00012c0000047ab9 */ /* 0x000fe20000000a00 */
[----:B------:R-:W-:Y:S01]  /*3cc0*/  LOP3.LUT P0, RZ, R5, 0x1f, RZ, 0xc0, !PT ;  /* 0x0000001f05ff7812 */ /* 0x000fe2000780c0ff */
[----:B------:R-:W-:Y:S01]  /*3cd0*/  IMAD.SHL.U32 R6, R6, 0x40, RZ ;  /* 0x0000004006067824 */ /* 0x000fe200078e00ff */
[----:B------:R-:W-:Y:S01]  /*3ce0*/  LOP3.LUT R12, R3, 0x2, RZ, 0xfc, !PT ;  /* 0x00000002030c7812 */ /* 0x000fe200078efcff */
[----:B------:R-:W-:Y:S02]  /*3cf0*/  IMAD.IADD R0, R5, 0x1, -R0 ;  /* 0x0000000105007824 */ /* 0x000fe400078e0a00 */
[----:B------:R-:W-:Y:S02]  /*3d00*/  VIADD R14, R7, 0x1 ;  /* 0x00000001070e7836 */ /* 0x000fe40000000000 */
[----:B------:R-:W-:Y:S01]  /*3d10*/  IMAD.MOV.U32 R13, RZ, RZ, RZ ;  /* 0x000000ffff0d7224 */ /* 0x000fe200078e00ff */
[C---:B------:R-:W-:Y:S01]  /*3d20*/  ISETP.NE.AND P2, PT, R0.reuse, RZ, PT ;  /* 0x000000ff0000720c */ /* 0x040fe20003f45270 */
[----:B------:R-:W-:Y:S01]  /*3d30*/  IMAD.MOV.U32 R2, RZ, RZ, RZ ;  /* 0x000000ffff027224 */ /* 0x000fe200078e00ff */
[----:B------:R-:W-:Y:S01]  /*3d40*/  ISETP.NE.OR P0, PT, R0, RZ, !P0 ;  /* 0x000000ff0000720c */ /* 0x000fe20004705670 */
[----:B------:R-:W-:-:S02]  /*3d50*/  IMAD.MOV.U32 R0, RZ, RZ, 0x1 ;  /* 0x00000001ff007424 */ /* 0x000fc400078e00ff */
[----:B-1----:R-:W-:Y:S02]  /*3d60*/  IMAD R8, R23, UR4, R8 ;  /* 0x0000000417087c24 */ /* 0x002fe4000f8e0208 */
[----:B------:R-:W-:Y:S02]  /*3d70*/  IMAD R9, R4, UR5, R9 ;  /* 0x0000000504097c24 */ /* 0x000fe4000f8e0209 */
[----:B0-----:R-:W-:-:S07]  /*3d80*/  IMAD.SHL.U32 R10, R10, 0x40, RZ ;  /* 0x000000400a0a7824 */ /* 0x001fce00078e00ff */
.L_x_87:
[----:B------:R-:W0:Y:S01]  /*3d90*/  S2R R5, SR_CgaCtaId ;  /* 0x0000000000057919 */ /* 0x000e220000008800 */
[----:B------:R-:W-:-:S04]  /*3da0*/  MOV R4, 0x400 ;  /* 0x0000040000047802 */ /* 0x000fc80000000f00 */
[----:B0-----:R-:W-:Y:S02]  /*3db0*/  LEA R11, R5, R4, 0x18 ;  /* 0x00000004050b7211 */ /* 0x001fe400078ec0ff */
[----:B------:R-:W-:-:S03]  /*3dc0*/  SHF.L.U32 R4, R0, 0x1f, RZ ;  /* 0x0000001f00047819 */ /* 0x000fc600000006ff */
[----:B------:R-:W-:-:S07]  /*3dd0*/  IMAD R5, R2, 0x8, R11 ;  /* 0x0000000802057824 */ /* 0x000fce00078e020b */
.L_x_84:
[----:B0-----:R0:W1:Y:S02]  /*3de0*/  SYNCS.PHASECHK.TRANS64.TRYWAIT P1, [R5+URZ+0x380e0], R4 ;  /* 0x0380e004050075a7 */ /* 0x001064000802017f */
[----:B-1----:R-:W-:Y:S05]  /*3df0*/  @!P1 NANOSLEEP.SYNCS 0x989680 ;  /* 0x009896800000995d */ /* 0x002fea0003900000 */
[----:B------:R-:W1:Y:S02]  /*3e00*/  @!P1 SYNCS.PHASECHK.TRANS64 P1, [R5+URZ+0x380e0], R4 ;  /* 0x0380e004050095a7 */ /* 0x000e64000802007f */
[----:B-1----:R-:W-:Y:S05]  /*3e10*/  @!P1 BRA `(.L_x_84) ;  /* 0xfffffffc00f09947 */ /* 0x002fea000383ffff */
[----:B0-----:R-:W0:Y:S02]  /*3e20*/  @!P2 LDC R4, c[0x0][0x500] ;  /* 0x00014000ff04ab82 */ /* 0x001e240000000800 */
[----:B0-----:R0:W-:Y:S02]  /*3e30*/  @!P2 SYNCS.ARRIVE.TRANS64 RZ, [R5+URZ+0x38000], R4 ;  /* 0x0380000405ffa9a7 */ /* 0x0011e4000800003f */
[----:B0-----:R-:W-:-:S04]  /*3e40*/  PRMT R4, R12, 0x9910, RZ ;  /* 0x000099100c047816 */ /* 0x001fc800000000ff */
[----:B------:R-:W-:-:S13]  /*3e50*/  ISETP.NE.AND P1, PT, R4, 0x2, PT ;  /* 0x000000020400780c */ /* 0x000fda0003f25270 */
[----:B------:R-:W-:Y:S05]  /*3e60*/  @P1 BRA `(.L_x_85) ;  /* 0x0000000000041947 */ /* 0x000fea0003800000 */
[----:B------:R-:W-:Y:S01]  /*3e70*/  BPT.TRAP 0x1 ;  /* 0x000000040000795c */ /* 0x000fe20000300000 */
.L_x_85:
[----:B------:R-:W-:Y:S05]  /*3e80*/  @P0 BRA `(.L_x_86) ;  /* 0x0000000000040947 */ /* 0x000fea0003800000 */
[----:B------:R-:W-:Y:S01]  /*3e90*/  BPT.TRAP 0x1 ;  /* 0x000000040000795c */ /* 0x000fe20000300000 */
.L_x_86:
[----:B------:R-:W-:Y:S01]  /*3ea0*/  ULDC UR6, c[0x0][0x48c] ;  /* 0x0001230000067ab9 */ /* 0x000fe20000000800 */
[----:B------:R-:W-:Y:S01]  /*3eb0*/  R2UR UR11, R13 ;  /* 0x000000000d0b72ca */ /* 0x000fe200000e0000 */
[----:B------:R-:W-:Y:S01]  /*3ec0*/  UISETP.NE.AND UP1, UPT, UR6, 0x1, UPT ;  /* 0x000000010600788c */ /* 0x000fe2000bf25270 */
[----:B------:R-:W-:Y:S01]  /*3ed0*/  R2UR UR15, R11 ;  /* 0x000000000b0f72ca */ /* 0x000fe200000e0000 */
[----:B------:R-:W-:Y:S01]  /*3ee0*/  ULDC UR12, c[0x0][0x498] ;  /* 0x00012600000c7ab9 */ /* 0x000fe20000000800 */
[----:B------:R-:W-:Y:S01]  /*3ef0*/  R2UR UR18, R5 ;  /* 0x00000000051272ca */ /* 0x000fe200000e0000 */
[----:B------:R-:W-:Y:S01]  /*3f00*/  UISETP.NE.AND UP0, UPT, UR12, 0x1, UPT ;  /* 0x000000010c00788c */ /* 0x000fe2000bf05270 */
[----:B------:R-:W-:Y:S01]  /*3f10*/  R2UR UR13, R2 ;  /* 0x00000000020d72ca */ /* 0x000fe200000e0000 */
[----:B------:R-:W-:Y:S01]  /*3f20*/  UIADD3 UR10, -UR6, URZ, URZ ;  /* 0x0000003f060a7290 */ /* 0x000fe2000fffe13f */
[C---:B------:R-:W-:Y:S01]  /*3f30*/  R2UR UR7, R13.reuse ;  /* 0x000000000d0772ca */ /* 0x040fe200000e0000 */
[----:B------:R-:W-:Y:S01]  /*3f40*/  VIADD R14, R14, 0xffffffff ;  /* 0xffffffff0e0e7836 */ /* 0x000fe20000000000 */
[----:B------:R-:W-:Y:S01]  /*3f50*/  PRMT R4, R8, 0x40, R9 ;  /* 0x0000004008047816 */ /* 0x000fe20000000009 */
[----:B------:R-:W-:Y:S01]  /*3f60*/  ULDC.64 UR22, c[0x0][0x198] ;  /* 0x0000660000167ab9 */ /* 0x000fe20000000a00 */
[----:B------:R-:W-:Y:S01]  /*3f70*/  @UP1 ULDC.64 UR8, c[0x0][0x490] ;  /* 0x0001240000081ab9 */ /* 0x000fe20000000a00 */
[----:B------:R-:W-:Y:S01]  /*3f80*/  ULDC.64 UR16, c[0x0][0x4b8] ;  /* 0x00012e0000107ab9 */ /* 0x000fe20000000a00 */
[----:B------:R-:W-:Y:S01]  /*3f90*/  UIMAD.WIDE.U32 UR4, UR11, UR8, URZ ;  /* 0x000000080b0472a5 */ /* 0x000fe2000f8e003f */
[----:B------:R-:W-:Y:S01]  /*3fa0*/  ISETP.GT.AND P3, PT, R14, 0x1, PT ;  /* 0x000000010e00780c */ /* 0x000fe20003f64270 */
[----:B------:R-:W-:Y:S01]  /*3fb0*/  @UP0 ULDC UR6, c[0x0][0x4a0] ;  /* 0x0001280000060ab9 */ /* 0x000fe20000000800 */
[----:B------:R-:W-:Y:S01]  /*3fc0*/  @UP0 ULDC UR8, c[0x0][0x49c] ;  /* 0x0001270000080ab9 */ /* 0x000fe20000000800 */
[----:B------:R-:W-:Y:S01]  /*3fd0*/  @UP1 USHF.R.U32.HI UR11, URZ, UR9, UR5 ;  /* 0x000000093f0b1299 */ /* 0x000fe20008011605 */
[----:B------:R-:W-:Y:S01]  /*3fe0*/  VIADD R2, R2, 0x1 ;  /* 0x0000000102027836 */ /* 0x000fe20000000000 */
[----:B------:R-:W-:Y:S01]  /*3ff0*/  ULEA UR4, UR13, UR15, 0xc ;  /* 0x0000000f0d047291 */ /* 0x000fe2000f8e603f */
[----:B------:R-:W-:Y:S01]  /*4000*/  VIADD R13, R13, 0x20 ;  /* 0x000000200d0d7836 */ /* 0x000fe20000000000 */
[----:B------:R-:W-:-:S02]  /*4010*/  UIMAD.WIDE.U32 UR8, UR11, UR8, URZ ;  /* 0x000000080b0872a5 */ /* 0x000fc4000f8e003f */
[----:B------:R-:W-:Y:S01]  /*4020*/  UIADD3 UR5, UR18, 0x38000, URZ ;  /* 0x0003800012057890 */ /* 0x000fe2000fffe03f */
[----:B------:R-:W-:Y:S01]  /*4030*/  R2UR UR18, R4 ;  /* 0x00000000041272ca */ /* 0x000fe200000e0000 */
[----:B------:R-:W-:Y:S01]  /*4040*/  UMOV UR13, UR11 ;  /* 0x0000000b000d7c82 */ /* 0x000fe20008000000 */
[----:B------:R-:W-:Y:S01]  /*4050*/  @UP0 USHF.R.U32.HI UR13, URZ, UR6, UR9 ;  /* 0x000000063f0d0299 */ /* 0x000fe20008011609 */
[----:B------:R-:W-:Y:S01]  /*4060*/  R2UR UR6, R10 ;  /* 0x000000000a0672ca */ /* 0x000fe200000e0000 */
[----:B------:R-:W-:Y:S01]  /*4070*/  UIADD3 UR14, UP1, UR22, 0xf0, URZ ;  /* 0x000000f0160e7890 */ /* 0x000fe2000ff3e03f */
[----:B------:R-:W-:Y:S01]  /*4080*/  ISETP.NE.AND P1, PT, R2, 0x1c, PT ;  /* 0x0000001c0200780c */ /* 0x000fe20003f25270 */
[----:B------:R-:W-:Y:S02]  /*4090*/  UIADD3 UR8, -UR13, URZ, URZ ;  /* 0x0000003f0d087290 */ /* 0x000fe4000fffe13f */
[----:B------:R-:W-:Y:S01]  /*40a0*/  UIMAD UR9, UR11, UR10, UR7 ;  /* 0x0000000a0b0972a4 */ /* 0x000fe2000f8e0207 */
[----:B------:R-:W-:Y:S01]  /*40b0*/  R2UR UR10, R6 ;  /* 0x00000000060a72ca */ /* 0x000fe200000e0000 */
[----:B------:R-:W-:Y:S01]  /*40c0*/  UIADD3 UR22, UP2, UR22, 0x1f0, URZ ;  /* 0x000001f016167890 */ /* 0x000fe2000ff5e03f */
[----:B------:R-:W-:Y:S01]  /*40d0*/  SEL R5, RZ, 0x1, P1 ;  /* 0x00000001ff057807 */ /* 0x000fe20000800000 */
[----:B------:R-:W-:Y:S01]  /*40e0*/  UIMAD UR12, UR12, UR8, UR11 ;  /* 0x000000080c0c72a4 */ /* 0x000fe2000f8e020b */
[----:B------:R-:W-:Y:S01]  /*40f0*/  SEL R2, R2, RZ, P1 ;  /* 0x000000ff02027207 */ /* 0x000fe20000800000 */
[----:B------:R-:W-:Y:S01]  /*4100*/  ULDC.64 UR20, c[0x0][0x4d0] ;  /* 0x0001340000147ab9 */ /* 0x000fe20000000a00 */
[----:B------:R-:W-:Y:S01]  /*4110*/  UIADD3.X UR15, URZ, UR23, URZ, UP1, !UPT ;  /* 0x000000173f0f7290 */ /* 0x000fe20008ffe43f */
[----:B------:R-:W-:Y:S01]  /*4120*/  LOP3.LUT R0, R0, R5, RZ, 0x3c, !PT ;  /* 0x0000000500007212 */ /* 0x000fe200078e3cff */
[----:B------:R-:W-:-:S02]  /*4130*/  UIADD3 UR8, UR4, 0x1c000, URZ ;  /* 0x0001c00004087890 */ /* 0x000fc4000fffe03f */
[----:B------:R-:W-:Y:S02]  /*4140*/  UIMAD UR11, UR9, UR16, UR20 ;  /* 0x00000010090b72a4 */ /* 0x000fe4000f8e0214 */
[----:B------:R-:W-:Y:S02]  /*4150*/  UIMAD UR12, UR12, UR17, UR21 ;  /* 0x000000110c0c72a4 */ /* 0x000fe4000f8e0215 */
[----:B------:R-:W-:Y:S02]  /*4160*/  UIADD3.X UR23, URZ, UR23, URZ, UP2, !UPT ;  /* 0x000000173f177290 */ /* 0x000fe400097fe43f */
[----:B------:R-:W-:Y:S01]  /*4170*/  UPRMT UR18, UR18, 0x5410, URZ ;  /* 0x0000541012127896 */ /* 0x000fe2000800003f */
[----:B------:R-:W-:Y:S01]  /*4180*/  UMOV UR16, 0x0 ;  /* 0x0000000000107882 */ /* 0x000fe20000000000 */
[----:B------:R-:W-:Y:S01]  /*4190*/  UMOV UR17, 0x10000000 ;  /* 0x1000000000117882 */ /* 0x000fe20000000000 */
[----:B------:R-:W-:Y:S01]  /*41a0*/  UMOV UR9, UR5 ;  /* 0x0000000500097c82 */ /* 0x000fe20008000000 */
[----:B------:R0:W-:Y:S05]  /*41b0*/  UTMALDG.2D [UR4], [UR14], desc[UR16] ;  /* 0x000010040e0075b4 */ /* 0x0001ea0008009000 */
[----:B------:R0:W-:Y:S02]  /*41c0*/  UTMALDG.4D.IM2COL [UR8], [UR22], UR18 ;  /* 0x00000008160073b4 */ /* 0x0001e40008058012 */
[----:B0-----:R-:W-:Y:S05]  /*41d0*/  @P3 BRA `(.L_x_87) ;  /* 0xfffffff800ec3947 */ /* 0x001fea000383ffff */
.L_x_83:
[----:B------:R-:W-:Y:S01]  /*41e0*/  ISETP.GE.U32.AND P2, PT, R7, 0x1c, PT ;  /* 0x0000001c0700780c */ /* 0x000fe20003f46070 */
[----:B------:R-:W-:Y:S05]  /*41f0*/  WARPSYNC.ALL ;  /* 0x0000000000007948 */ /* 0x000fea0003800000 */
[----:B------:R-:W-:-:S07]  /*4200*/  ELECT P1, URZ, PT ;  /* 0x00000000003f782f */ /* 0x000fce0003820000 */
[----:B------:R-:W-:-:S05]  /*4210*/  @P2 SHF.R.U32.HI R4, RZ, 0x2, R7 ;  /* 0x00000002ff042819 */ /* 0x000fca0000011607 */
[----:B------:R-:W-:-:S05]  /*4220*/  @P2 IMAD.WIDE.U32 R4, R4, 0x24924925, RZ ;  /* 0x2492492504042825 */ /* 0x000fca00078e00ff */
[----:B------:R-:W-:-:S04]  /*4230*/  @P2 LOP3.LUT R4, R5, 0x1, RZ, 0xc0, !PT ;  /* 0x0000000105042812 */ /* 0x000fc800078ec0ff */
[----:B------:R-:W-:Y:S01]  /*4240*/  @P2 ISETP.NE.U32.AND P0, PT, R4, 0x1, PT ;  /* 0x000000010400280c */ /* 0x000fe20003f05070 */
[----:B------:R-:W-:-:S12]  /*4250*/  @!P1 EXIT ;  /* 0x000000000000994d */ /* 0x000fd80003800000 */
[----:B------:R-:W-:Y:S01]  /*4260*/  LOP3.LUT R3, R3, 0x2, RZ, 0xfc, !PT ;  /* 0x0000000203037812 */ /* 0x000fe200078efcff */
[----:B------:R-:W-:Y:S01]  /*4270*/  IMAD.MOV.U32 R4, RZ, RZ, 0x1 ;  /* 0x00000001ff047424 */ /* 0x000fe200078e00ff */
[----:B------:R-:W-:Y:S02]  /*4280*/  @P2 ISETP.NE.U32.AND.EX P0, PT, RZ, RZ, PT, P0 ;  /* 0x000000ffff00220c */ /* 0x000fe40003f05100 */
[----:B------:R-:W-:Y:S02]  /*4290*/  ISETP.NE.AND P1, PT, R3, 0x3, PT ;  /* 0x000000030300780c */ /* 0x000fe40003f25270 */
[----:B------:R-:W-:-:S11]  /*42a0*/  @P2 SEL R4, RZ, 0x1, !P0 ;  /* 0x00000001ff042807 */ /* 0x000fd60004000000 */
[----:B------:R-:W-:Y:S05]  /*42b0*/  @!P1 BRA `(.L_x_88) ;  /* 0x0000000000049947 */ /* 0x000fea0003800000 */
[----:B------:R-:W-:Y:S01]  /*42c0*/  BPT.TRAP 0x1 ;  /* 0x000000040000795c */ /* 0x000fe20000300000 */
.L_x_88:
[----:B------:R-:W0:Y:S01]  /*42d0*/  S2R R5, SR_CgaCtaId ;  /* 0x0000000000057919 */ /* 0x000e220000008800 */
[----:B-----5:R-:W-:Y:S02]  /*42e0*/  SHF.R.U32.HI R2, RZ, 0x2, R7 ;  /* 0x00000002ff027819 */ /* 0x020fe40000011607 */
[----:B------:R-:W-:-:S03]  /*42f0*/  MOV R0, 0x400 ;  /* 0x0000040000007802 */ /* 0x000fc60000000f00 */
[----:B------:R-:W-:-:S04]  /*4300*/  IMAD.WIDE.U32 R2, R2, 0x24924925, RZ ;  /* 0x2492492502027825 */ /* 0x000fc800078e00ff */
[----:B------:R-:W-:Y:S01]  /*4310*/  IMAD R3, R3, -0x1c, R7 ;  /* 0xffffffe403037824 */ /* 0x000fe200078e0207 */
[----:B0-----:R-:W-:Y:S02]  /*4320*/  LEA R0, R5, R0, 0x18 ;  /* 0x0000000005007211 */ /* 0x001fe400078ec0ff */
[----:B------:R-:W-:-:S03]  /*4330*/  SHF.L.U32 R5, R4, 0x1f, RZ ;  /* 0x0000001f04057819 */ /* 0x000fc600000006ff */
[----:B------:R-:W-:-:S04]  /*4340*/  VIADD R0, R0, 0x380e0 ;  /* 0x000380e000007836 */ /* 0x000fc80000000000 */
[----:B------:R-:W-:-:S07]  /*4350*/  IMAD R2, R3, 0x8, R0 ;  /* 0x0000000803027824 */ /* 0x000fce00078e0200 */
.L_x_89:
[----:B0-----:R0:W1:Y:S02]  /*4360*/  SYNCS.PHASECHK.TRANS64.TRYWAIT P0, [R2+URZ], R5 ;  /* 0x00000005020075a7 */ /* 0x001064000800017f */
[----:B-1----:R-:W-:Y:S05]  /*4370*/  @!P0 NANOSLEEP.SYNCS 0x989680 ;  /* 0x009896800000895d */ /* 0x002fea0003900000 */
[----:B------:R-:W1:Y:S02]  /*4380*/  @!P0 SYNCS.PHASECHK.TRANS64 P0, [R2+URZ], R5 ;  /* 0x00000005020085a7 */ /* 0x000e64000800007f */
[----:B-1----:R-:W-:Y:S05]  /*4390*/  @!P0 BRA `(.L_x_89) ;  /* 0xfffffffc00f08947 */ /* 0x002fea000383ffff */
[----:B------:R-:W-:-:S05]  /*43a0*/  VIADD R3, R3, 0x1 ;  /* 0x0000000103037836 */ /* 0x000fca0000000000 */
[----:B------:R-:W-:-:S04]  /*43b0*/  ISETP.NE.AND P0, PT, R3, 0x1c, PT ;  /* 0x0000001c0300780c */ /* 0x000fc80003f05270 */
[----:B0-----:R-:W-:Y:S02]  /*43c0*/  SEL R5, RZ, 0x1, P0 ;  /* 0x00000001ff057807 */ /* 0x001fe40000000000 */
[----:B------:R-:W-:Y:S02]  /*43d0*/  SEL R3, R3, RZ, P0 ;  /* 0x000000ff03037207 */ /* 0x000fe40000000000 */
[----:B------:R-:W-:-:S03]  /*43e0*/  LOP3.LUT R7, R4, R5, RZ, 0x3c, !PT ;  /* 0x0000000504077212 */ /* 0x000fc600078e3cff */
[----:B------:R-:W-:Y:S01]  /*43f0*/  IMAD R2, R3, 0x8, R0 ;  /* 0x0000000803027824 */ /* 0x000fe200078e0200 */
[----:B------:R-:W-:-:S07]  /*4400*/  SHF.L.U32 R5, R7, 0x1f, RZ ;  /* 0x0000001f07057819 */ /* 0x000fce00000006ff */
.L_x_90:
        /* <DEDUP_REMOVED lines=11> */
.L_x_91:
        /* <DEDUP_REMOVED lines=11> */
.L_x_92:
        /* <DEDUP_REMOVED lines=11> */
.L_x_93:
        /* <DEDUP_REMOVED lines=11> */
.L_x_94:
        /* <DEDUP_REMOVED lines=11> */
.L_x_95:
        /* <DEDUP_REMOVED lines=11> */
.L_x_96:
        /* <DEDUP_REMOVED lines=11> */
.L_x_97:
        /* <DEDUP_REMOVED lines=11> */
.L_x_98:
        /* <DEDUP_REMOVED lines=11> */
.L_x_99:
        /* <DEDUP_REMOVED lines=11> */
.L_x_100:
        /* <DEDUP_REMOVED lines=11> */
.L_x_101:
        /* <DEDUP_REMOVED lines=11> */
.L_x_102:
        /* <DEDUP_REMOVED lines=11> */
.L_x_103:
        /* <DEDUP_REMOVED lines=11> */
.L_x_104:
        /* <DEDUP_REMOVED lines=11> */
.L_x_105:
        /* <DEDUP_REMOVED lines=11> */
.L_x_106:
        /* <DEDUP_REMOVED lines=11> */
.L_x_107:
        /* <DEDUP_REMOVED lines=11> */
.L_x_108:
        /* <DEDUP_REMOVED lines=11> */
.L_x_109:
        /* <DEDUP_REMOVED lines=11> */
.L_x_110:
        /* <DEDUP_REMOVED lines=11> */
.L_x_111:
        /* <DEDUP_REMOVED lines=11> */
.L_x_112:
        /* <DEDUP_REMOVED lines=11> */
.L_x_113:
        /* <DEDUP_REMOVED lines=11> */
.L_x_114:
        /* <DEDUP_REMOVED lines=11> */
.L_x_115:
        /* <DEDUP_REMOVED lines=11> */
.L_x_116:
[----:B0-----:R0:W1:Y:S02]  /*55f0*/  SYNCS.PHASECHK.TRANS64.TRYWAIT P0, [R3+URZ], R0 ;  /* 0x00000000030075a7 */ /* 0x001064000800017f */
[----:B-1----:R-:W-:Y:S05]  /*5600*/  @!P0 NANOSLEEP.SYNCS 0x989680 ;  /* 0x009896800000895d */ /* 0x002fea0003900000 */
[----:B------:R-:W1:Y:S02]  /*5610*/  @!P0 SYNCS.PHASECHK.TRANS64 P0, [R3+URZ], R0 ;  /* 0x00000000030085a7 */ /* 0x000e64000800007f */
[----:B-1----:R-:W-:Y:S05]  /*5620*/  @P0 EXIT ;  /* 0x000000000000094d */ /* 0x002fea0003800000 */
[----:B------:R-:W-:Y:S05]  /*5630*/  BRA `(.L_x_116) ;  /* 0xfffffffc00ec7947 */ /* 0x000fea000383ffff */
.L_x_117:
[----:B------:R-:W-:-:S00]  /*5640*/  BRA `(.L_x_117) ;  /* 0xfffffffc00fc7947 */ /* 0x000fc0000383ffff */
[----:B------:R-:W-:-:S00]  /*5650*/  NOP ;  /* 0x0000000000007918 */ /* 0x000fc00000000000 */
        /* <DEDUP_REMOVED lines=10> */
.L_x_118:


//--------------------- .nv.shared._ZN7cutlass13device_kernelINS_4conv6kernel13ConvUniversalINS1_16ConvProblemShapeILNS1_8OperatorE2ELi2EEENS1_10collective14CollectiveConvINS1_46MainloopSm90TmaGmmaWarpSpecializedImplicitGemmILS5_2ELi28ELi2EN4cute5tupleIJNSA_1CILi1EEESD_SD_EEENS1_36KernelImplicitTmaWarpSpecializedSm90ELi1EEENSB_IJNSC_ILi64EEENSB_IJSH_EEENSB_IJNSC_ILi32EEEEEEEEENS_6half_tESM_NSA_8TiledMMAINSA_8MMA_AtomIJNSA_4SM904GMMA25MMA_64x64x16_F32F16F16_SSILNSQ_5MajorE1ELSS_1ELNSQ_7ScaleInE1ELST_1EEEEEENSA_6LayoutISE_NSB_IJNSC_ILi0EEESX_SX_EEEEENSB_IJNSA_10UnderscoreES10_S10_EEEEENS7_6detail26Sm90ImplicitGemmTileTraitsINSA_13SM90_TMA_LOADENSA_14ComposedLayoutINSA_7SwizzleILi3ELi4ELi3EEENSA_18smem_ptr_flag_bitsILi16EEENSW_INSB_IJNSB_IJSH_SD_EEENSB_IJNSC_ILi8EEENSC_ILi4EEEEEENSB_IJSD_NSC_ILi28EEEEEEEEENSB_IJNSB_IJSD_SX_EEENSB_IJSH_NSC_ILi512EEEEEENSB_IJSX_NSC_ILi2048EEEEEEEEEEEEEvEENS14_INSA_20SM90_TMA_LOAD_IM2COLES1P_vEEEENS_8epilogue10collective6detail29Sm90TmaWarpSpecializedAdapterINS1V_15DefaultEpilogueISM_NSB_IJlNSB_IJSD_llEEESX_EEES20_NS1U_6thread17LinearCombinationISM_Li1EffLNS21_9ScaleType4KindE0ELNS_15FloatRoundStyleE2ESM_EENS_4gemm15EpilogueDefaultEEEEEvvEEEEvNT_6ParamsE --------------------------
	.section	.nv.shared._ZN7cutlass13device_kernelINS_4conv6kernel13ConvUniversalINS1_16ConvProblemShapeILNS1_8OperatorE2ELi2EEENS1_10collective14CollectiveConvINS1_46MainloopSm90TmaGmmaWarpSpecializedImplicitGemmILS5_2ELi28ELi2EN4cute5tupleIJNSA_1CILi1EEESD_SD_EEENS1_36KernelImplicitTmaWarpSpecializedSm90ELi1EEENSB_IJNSC_ILi64EEENSB_IJSH_EEENSB_IJNSC_ILi32EEEEEEEEENS_6half_tESM_NSA_8TiledMMAINSA_8MMA_AtomIJNSA_4SM904GMMA25MMA_64x64x16_F32F16F16_SSILNSQ_5MajorE1ELSS_1ELNSQ_7ScaleInE1ELST_1EEEEEENSA_6LayoutISE_NSB_IJNSC_ILi0EEESX_SX_EEEEENSB_IJNSA_10UnderscoreES10_S10_EEEEENS7_6detail26Sm90ImplicitGemmTileTraitsINSA_13SM90_TMA_LOADENSA_14ComposedLayoutINSA_7SwizzleILi3ELi4ELi3EEENSA_18smem_ptr_flag_bitsILi16EEENSW_INSB_IJNSB_IJSH_SD_EEENSB_IJNSC_ILi8EEENSC_ILi4EEEEEENSB_IJSD_NSC_ILi28EEEEEEEEENSB_IJNSB_IJSD_SX_EEENSB_IJSH_NSC_ILi512EEEEEENSB_IJSX_NSC_ILi2048EEEEEEEEEEEEEvEENS14_INSA_20SM90_TMA_LOAD_IM2COLES1P_vEEEENS_8epilogue10collective6detail29Sm90TmaWarpSpecializedAdapterINS1V_15DefaultEpilogueISM_NSB_IJlNSB_IJSD_llEEESX_EEES20_NS1U_6thread17LinearCombinationISM_Li1EffLNS21_9ScaleType4KindE0ELNS_15FloatRoundStyleE2ESM_EENS_4gemm15EpilogueDefaultEEEEEvvEEEEvNT_6ParamsE,"aw",@nobits
	.sectionflags	@""
	.align	16
	.zero		1024


//--------------------- .nv.shared.reserved.0     --------------------------
	.section	.nv.shared.reserved.0,"aw",@nobits
	.weak		__nv_reservedSMEM_offset_0_alias
	.size		__nv_reservedSMEM_offset_0_alias, 0, 0
	.other		__nv_reservedSMEM_offset_0_alias,@"STO_CUDA_RESERVED_SHARED STV_DEFAULT"
__nv_reservedSMEM_offset_0_alias:
	.zero		0


//--------------------- .nv.global                --------------------------
	.section	.nv.global,"aw",@nobits
.nv.global:
	.type		_ZN39_INTERNAL_c8d401d6_4_k_cu_5c9b1d76_27714cute1_E,@object
	.size		_ZN39_INTERNAL_c8d401d6_4_k_cu_5c9b1d76_27714cute1_E,(_ZN39_INTERNAL_c8d401d6_4_k_cu_5c9b1d76_27714cuda3std3__45__cpo6cbeginE - _ZN39_INTERNAL_c8d401d6_4_k_cu_5c9b1d76_27714cute1_E)
_ZN39_INTERNAL_c8d401d6_4_k_cu_5c9b1d76_27714cute1_E:
	.zero		1
	.type		_ZN39_INTERNAL_c8d401d6_4_k_cu_5c9b1d76_27714cuda3std3__45__cpo6cbeginE,@object
	.size		_ZN39_INTERNAL_c8d401d6_4_k_cu_5c9b1d76_27714cuda3std3__45__cpo6cbeginE,(_ZN39_INTERNAL_c8d401d6_4_k_cu_5c9b1d76_27714cuda3std3__48in_placeE - _ZN39_INTERNAL_c8d401d6_4_k_cu_5c9b1d76_27714cuda3std3__45__cpo6cbeginE)
_ZN39_INTERNAL_c8d401d6_4_k_cu_5c9b1d76_27714cuda3std3__45__cpo6cbeginE:
	.zero		1
	.type		_ZN39_INTERNAL_c8d401d6_4_k_cu_5c9b1d76_27714cuda3std3__48in_placeE,@object
	.size		_ZN39_INTERNAL_c8d401d6_4_k_cu_5c9b1d76_27714cuda3std3__48in_placeE,(_ZN39_INTERNAL_c8d401d6_4_k_cu_5c9b1d76_27714cuda3std6ranges3__45__cpo9iter_moveE - _ZN39_INTERNAL_c8d401d6_4_k_cu_5c9b1d76_27714cuda3std3__48in_placeE)
_ZN39_INTERNAL_c8d401d6_4_k_cu_5c9b1d76_27714cuda3std3__48in_placeE:
	.zero		1
	.type		_ZN39_INTERNAL_c8d401d6_4_k_cu_5c9b1d76_27714cuda3std6ranges3__45__cpo9iter_moveE,@object
	.size		_ZN39_INTERNAL_c8d401d6_4_k_cu_5c9b1d76_27714cuda3std6ranges3__45__cpo9iter_moveE,(_ZN39_INTERNAL_c8d401d6_4_k_cu_5c9b1d76_27714cuda3std3__45__cpo5beginE - _ZN39_INTERNAL_c8d401d6_4_k_cu_5c9b1d76_27714cuda3std6ranges3__45__cpo9iter_moveE)
_ZN39_INTERNAL_c8d401d6_4_k_cu_5c9b1d76_27714cuda3std6ranges3__45__cpo9iter_moveE:
	.zero		1
	.type		_ZN39_INTERNAL_c8d401d6_4_k_cu_5c9b1d76_27714cuda3std3__45__cpo5beginE,@object
	.size		_ZN39_INTERNAL_c8d401d6_4_k_cu_5c9b1d76_27714cuda3std3__45__cpo5beginE,(_ZN39_INTERNAL_c8d401d6_4_k_cu_5c9b1d76_27714cuda3std3__441_GLOBAL__N__c8d401d6_4_k_cu_5c9b1d76_27716ignoreE - _ZN39_INTERNAL_c8d401d6_4_k_cu_5c9b1d76_27714cuda3std3__45__cpo5beginE)
_ZN39_INTERNAL_c8d401d6_4_k_cu_5c9b1d76_27714cuda3std3__45__cpo5beginE:
	.zero		1
	.type		_ZN39_INTERNAL_c8d401d6_4_k_cu_5c9b1d76_27714cuda3std3__441_GLOBAL__N__c8d401d6_4_k_cu_5c9b1d76_27716ignoreE,@object
	.size		_ZN39_INTERNAL_c8d401d6_4_k_cu_5c9b1d76_27714cuda3std3__441_GLOBAL__N__c8d401d6_4_k_cu_5c9b1d76_27716ignoreE,(_ZN39_INTERNAL_c8d401d6_4_k_cu_5c9b1d76_27714cute7productE - _ZN39_INTERNAL_c8d401d6_4_k_cu_5c9b1d76_27714cuda3std3__441_GLOBAL__N__c8d401d6_4_k_cu_5c9b1d76_27716ignoreE)
_ZN39_INTERNAL_c8d401d6_4_k_cu_5c9b1d76_27714cuda3std3__441_GLOBAL__N__c8d401d6_4_k_cu_5c9b1d76_27716ignoreE:
	.zero		1
	.type		_ZN39_INTERNAL_c8d401d6_4_k_cu_5c9b1d76_27714cute7productE,@object
	.size		_ZN39_INTERNAL_c8d401d6_4_k_cu_5c9b1d76_27714cute7productE,(_ZN39_INTERNAL_c8d401d6_4_k_cu_5c9b1d76_27714cuda3std3__45__cpo3endE - _ZN39_INTERNAL_c8d401d6_4_k_cu_5c9b1d76_27714cute7productE)
_ZN39_INTERNAL_c8d401d6_4_k_cu_5c9b1d76_27714cute7productE:
	.zero		1
	.type		_ZN39_INTERNAL_c8d401d6_4_k_cu_5c9b1d76_27714cuda3std3__45__cpo3endE,@object
	.size		_ZN39_INTERNAL_c8d401d6_4_k_cu_5c9b1d76_27714cuda3std3__45__cpo3endE,(_ZN39_INTERNAL_c8d401d6_4_k_cu_5c9b1d76_27714cuda3std3__419piecewise_constructE - _ZN39_INTERNAL_c8d401d6_4_k_cu_5c9b1d76_27714cuda3std3__45__cpo3endE)
_ZN39_INTERNAL_c8d401d6_4_k_cu_5c9b1d76_27714cuda3std3__45__cpo3endE:
	.zero		1
	.type		_ZN39_INTERNAL_c8d401d6_4_k_cu_5c9b1d76_27714cuda3std3__419piecewise_constructE,@object
	.size		_ZN39_INTERNAL_c8d401d6_4_k_cu_5c9b1d76_27714cuda3std3__419piecewise_constructE,(_ZN39_INTERNAL_c8d401d6_4_k_cu_5c9b1d76_27714cuda3std3__45__cpo4cendE - _ZN39_INTERNAL_c8d401d6_4_k_cu_5c9b1d76_27714cuda3std3__419piecewise_constructE)
_ZN39_INTERNAL_c8d401d6_4_k_cu_5c9b1d76_27714cuda3std3__419piecewise_constructE:
	.zero		1
	.type		_ZN39_INTERNAL_c8d401d6_4_k_cu_5c9b1d76_27714cuda3std3__45__cpo4cendE,@object
	.size		_ZN39_INTERNAL_c8d401d6_4_k_cu_5c9b1d76_27714cuda3std3__45__cpo4cendE,(_ZN39_INTERNAL_c8d401d6_4_k_cu_5c9b1d76_27714cuda3std6ranges3__45__cpo4swapE - _ZN39_INTERNAL_c8d401d6_4_k_cu_5c9b1d76_27714cuda3std3__45__cpo4cendE)
_ZN39_INTERNAL_c8d401d6_4_k_cu_5c9b1d76_27714cuda3std3__45__cpo4cendE:
	.zero		1
	.type		_ZN39_INTERNAL_c8d401d6_4_k_cu_5c9b1d76_27714cuda3std6ranges3__45__cpo4swapE,@object
	.size		_ZN39_INTERNAL_c8d401d6_4_k_cu_5c9b1d76_27714cuda3std6ranges3__45__cpo4swapE,(.L_7 - _ZN39_INTERNAL_c8d401d6_4_k_cu_5c9b1d76_27714cuda3std6ranges3__45__cpo4swapE)
_ZN39_INTERNAL_c8d401d6_4_k_cu_5c9b1d76_27714cuda3std6ranges3__45__cpo4swapE:
	.zero		1
.L_7:


//--------------------- .nv.constant0._ZN7cutlass13device_kernelINS_4conv6kernel13ConvUniversalINS1_16ConvProblemShapeILNS1_8OperatorE2ELi2EEENS1_10collective14CollectiveConvINS1_46MainloopSm90TmaGmmaWarpSpecializedImplicitGemmILS5_2ELi28ELi2EN4cute5tupleIJNSA_1CILi1EEESD_SD_EEENS1_36KernelImplicitTmaWarpSpecializedSm90ELi1EEENSB_IJNSC_ILi64EEENSB_IJSH_EEENSB_IJNSC_ILi32EEEEEEEEENS_6half_tESM_NSA_8TiledMMAINSA_8MMA_AtomIJNSA_4SM904GMMA25MMA_64x64x16_F32F16F16_SSILNSQ_5MajorE1ELSS_1ELNSQ_7ScaleInE1ELST_1EEEEEENSA_6LayoutISE_NSB_IJNSC_ILi0EEESX_SX_EEEEENSB_IJNSA_10UnderscoreES10_S10_EEEEENS7_6detail26Sm90ImplicitGemmTileTraitsINSA_13SM90_TMA_LOADENSA_14ComposedLayoutINSA_7SwizzleILi3ELi4ELi3EEENSA_18smem_ptr_flag_bitsILi16EEENSW_INSB_IJNSB_IJSH_SD_EEENSB_IJNSC_ILi8EEENSC_ILi4EEEEEENSB_IJSD_NSC_ILi28EEEEEEEEENSB_IJNSB_IJSD_SX_EEENSB_IJSH_NSC_ILi512EEEEEENSB_IJSX_NSC_ILi2048EEEEEEEEEEEEEvEENS14_INSA_20SM90_TMA_LOAD_IM2COLES1P_vEEEENS_8epilogue10collective6detail29Sm90TmaWarpSpecializedAdapterINS1V_15DefaultEpilogueISM_NSB_IJlNSB_IJSD_llEEESX_EEES20_NS1U_6thread17LinearCombinationISM_Li1EffLNS21_9ScaleType4KindE0ELNS_15FloatRoundStyleE2ESM_EENS_4gemm15EpilogueDefaultEEEEEvvEEEEvNT_6ParamsE --------------------------
	.section	.nv.constant0._ZN7cutlass13device_kernelINS_4conv6kernel13ConvUniversalINS1_16ConvProblemShapeILNS1_8OperatorE2ELi2EEENS1_10collective14CollectiveConvINS1_46MainloopSm90TmaGmmaWarpSpecializedImplicitGemmILS5_2ELi28ELi2EN4cute5tupleIJNSA_1CILi1EEESD_SD_EEENS1_36KernelImplicitTmaWarpSpecializedSm90ELi1EEENSB_IJNSC_ILi64EEENSB_IJSH_EEENSB_IJNSC_ILi32EEEEEEEEENS_6half_tESM_NSA_8TiledMMAINSA_8MMA_AtomIJNSA_4SM904GMMA25MMA_64x64x16_F32F16F16_SSILNSQ_5MajorE1ELSS_1ELNSQ_7ScaleInE1ELST_1EEEEEENSA_6LayoutISE_NSB_IJNSC_ILi0EEESX_SX_EEEEENSB_IJNSA_10UnderscoreES10_S10_EEEEENS7_6detail26Sm90ImplicitGemmTileTraitsINSA_13SM90_TMA_LOADENSA_14ComposedLayoutINSA_7SwizzleILi3ELi4ELi3EEENSA_18smem_ptr_flag_bitsILi16EEENSW_INSB_IJNSB_IJSH_SD_EEENSB_IJNSC_ILi8EEENSC_ILi4EEEEEENSB_IJSD_NSC_ILi28EEEEEEEEENSB_IJNSB_IJSD_SX_EEENSB_IJSH_NSC_ILi512EEEEEENSB_IJSX_NSC_ILi2048EEEEEEEEEEEEEvEENS14_INSA_20SM90_TMA_LOAD_IM2COLES1P_vEEEENS_8epilogue10collective6detail29Sm90TmaWarpSpecializedAdapterINS1V_15DefaultEpilogueISM_NSB_IJlNSB_IJSD_llEEESX_EEES20_NS1U_6thread17LinearCombinationISM_Li1EffLNS21_9ScaleType4KindE0ELNS_15FloatRoundStyleE2ESM_EENS_4gemm15EpilogueDefaultEEEEEvvEEEEvNT_6ParamsE,"a",@progbits
	.sectionflags	@""
	.align	4
.nv.constant0._ZN7cutlass13device_kernelINS_4conv6kernel13ConvUniversalINS1_16ConvProblemShapeILNS1_8OperatorE2ELi2EEENS1_10collective14CollectiveConvINS1_46MainloopSm90TmaGmmaWarpSpecializedImplicitGemmILS5_2ELi28ELi2EN4cute5tupleIJNSA_1CILi1EEESD_SD_EEENS1_36KernelImplicitTmaWarpSpecializedSm90ELi1EEENSB_IJNSC_ILi64EEENSB_IJSH_EEENSB_IJNSC_ILi32EEEEEEEEENS_6half_tESM_NSA_8TiledMMAINSA_8MMA_AtomIJNSA_4SM904GMMA25MMA_64x64x16_F32F16F16_SSILNSQ_5MajorE1ELSS_1ELNSQ_7ScaleInE1ELST_1EEEEEENSA_6LayoutISE_NSB_IJNSC_ILi0EEESX_SX_EEEEENSB_IJNSA_10UnderscoreES10_S10_EEEEENS7_6detail26Sm90ImplicitGemmTileTraitsINSA_13SM90_TMA_LOADENSA_14ComposedLayoutINSA_7SwizzleILi3ELi4ELi3EEENSA_18smem_ptr_flag_bitsILi16EEENSW_INSB_IJNSB_IJSH_SD_EEENSB_IJNSC_ILi8EEENSC_ILi4EEEEEENSB_IJSD_NSC_ILi28EEEEEEEEENSB_IJNSB_IJSD_SX_EEENSB_IJSH_NSC_ILi512EEEEEENSB_IJSX_NSC_ILi2048EEEEEEEEEEEEEvEENS14_INSA_20SM90_TMA_LOAD_IM2COLES1P_vEEEENS_8epilogue10collective6detail29Sm90TmaWarpSpecializedAdapterINS1V_15DefaultEpilogueISM_NSB_IJlNSB_IJSD_llEEESX_EEES20_NS1U_6thread17LinearCombinationISM_Li1EffLNS21_9ScaleType4KindE0ELNS_15FloatRoundStyleE2ESM_EENS_4gemm15EpilogueDefaultEEEEEvvEEEEvNT_6ParamsE:
	.zero		1536


//--------------------- SYMBOLS --------------------------

	.type		.nv.reservedSmem.offset0,@object
	.size		.nv.reservedSmem.offset0,0x4
